//
// Generated by NVIDIA NVVM Compiler
//
// Compiler Build ID: CL-36424714
// Cuda compilation tools, release 13.0, V13.0.88
// Based on NVVM 20.0.0
//

.version 9.0
.target sm_100
.address_size 64

	// .globl	_ZN4cuda20streamCompact_kernelIdLb1EEEvPT_S2_S2_S2_S2_S2_S2_S2_S2_S2_PiPKiPKS1_S7_S7_S7_S7_S7_S7_S7_S7_S7_S5_mm
.global .align 4 .b8 _ZN4cuda16g_globalPartialsE[1200];
.extern .shared .align 16 .b8 _ZN4cuda9sPartialsE[];
.extern .shared .align 16 .b8 _ZN4cuda12warpPartialsE[];

.visible .entry _ZN4cuda20streamCompact_kernelIdLb1EEEvPT_S2_S2_S2_S2_S2_S2_S2_S2_S2_PiPKiPKS1_S7_S7_S7_S7_S7_S7_S7_S7_S7_S5_mm(
	.param .u64 .ptr .align 1 _ZN4cuda20streamCompact_kernelIdLb1EEEvPT_S2_S2_S2_S2_S2_S2_S2_S2_S2_PiPKiPKS1_S7_S7_S7_S7_S7_S7_S7_S7_S7_S5_mm_param_0,
	.param .u64 .ptr .align 1 _ZN4cuda20streamCompact_kernelIdLb1EEEvPT_S2_S2_S2_S2_S2_S2_S2_S2_S2_PiPKiPKS1_S7_S7_S7_S7_S7_S7_S7_S7_S7_S5_mm_param_1,
	.param .u64 .ptr .align 1 _ZN4cuda20streamCompact_kernelIdLb1EEEvPT_S2_S2_S2_S2_S2_S2_S2_S2_S2_PiPKiPKS1_S7_S7_S7_S7_S7_S7_S7_S7_S7_S5_mm_param_2,
	.param .u64 .ptr .align 1 _ZN4cuda20streamCompact_kernelIdLb1EEEvPT_S2_S2_S2_S2_S2_S2_S2_S2_S2_PiPKiPKS1_S7_S7_S7_S7_S7_S7_S7_S7_S7_S5_mm_param_3,
	.param .u64 .ptr .align 1 _ZN4cuda20streamCompact_kernelIdLb1EEEvPT_S2_S2_S2_S2_S2_S2_S2_S2_S2_PiPKiPKS1_S7_S7_S7_S7_S7_S7_S7_S7_S7_S5_mm_param_4,
	.param .u64 .ptr .align 1 _ZN4cuda20streamCompact_kernelIdLb1EEEvPT_S2_S2_S2_S2_S2_S2_S2_S2_S2_PiPKiPKS1_S7_S7_S7_S7_S7_S7_S7_S7_S7_S5_mm_param_5,
	.param .u64 .ptr .align 1 _ZN4cuda20streamCompact_kernelIdLb1EEEvPT_S2_S2_S2_S2_S2_S2_S2_S2_S2_PiPKiPKS1_S7_S7_S7_S7_S7_S7_S7_S7_S7_S5_mm_param_6,
	.param .u64 .ptr .align 1 _ZN4cuda20streamCompact_kernelIdLb1EEEvPT_S2_S2_S2_S2_S2_S2_S2_S2_S2_PiPKiPKS1_S7_S7_S7_S7_S7_S7_S7_S7_S7_S5_mm_param_7,
	.param .u64 .ptr .align 1 _ZN4cuda20streamCompact_kernelIdLb1EEEvPT_S2_S2_S2_S2_S2_S2_S2_S2_S2_PiPKiPKS1_S7_S7_S7_S7_S7_S7_S7_S7_S7_S5_mm_param_8,
	.param .u64 .ptr .align 1 _ZN4cuda20streamCompact_kernelIdLb1EEEvPT_S2_S2_S2_S2_S2_S2_S2_S2_S2_PiPKiPKS1_S7_S7_S7_S7_S7_S7_S7_S7_S7_S5_mm_param_9,
	.param .u64 .ptr .align 1 _ZN4cuda20streamCompact_kernelIdLb1EEEvPT_S2_S2_S2_S2_S2_S2_S2_S2_S2_PiPKiPKS1_S7_S7_S7_S7_S7_S7_S7_S7_S7_S5_mm_param_10,
	.param .u64 .ptr .align 1 _ZN4cuda20streamCompact_kernelIdLb1EEEvPT_S2_S2_S2_S2_S2_S2_S2_S2_S2_PiPKiPKS1_S7_S7_S7_S7_S7_S7_S7_S7_S7_S5_mm_param_11,
	.param .u64 .ptr .align 1 _ZN4cuda20streamCompact_kernelIdLb1EEEvPT_S2_S2_S2_S2_S2_S2_S2_S2_S2_PiPKiPKS1_S7_S7_S7_S7_S7_S7_S7_S7_S7_S5_mm_param_12,
	.param .u64 .ptr .align 1 _ZN4cuda20streamCompact_kernelIdLb1EEEvPT_S2_S2_S2_S2_S2_S2_S2_S2_S2_PiPKiPKS1_S7_S7_S7_S7_S7_S7_S7_S7_S7_S5_mm_param_13,
	.param .u64 .ptr .align 1 _ZN4cuda20streamCompact_kernelIdLb1EEEvPT_S2_S2_S2_S2_S2_S2_S2_S2_S2_PiPKiPKS1_S7_S7_S7_S7_S7_S7_S7_S7_S7_S5_mm_param_14,
	.param .u64 .ptr .align 1 _ZN4cuda20streamCompact_kernelIdLb1EEEvPT_S2_S2_S2_S2_S2_S2_S2_S2_S2_PiPKiPKS1_S7_S7_S7_S7_S7_S7_S7_S7_S7_S5_mm_param_15,
	.param .u64 .ptr .align 1 _ZN4cuda20streamCompact_kernelIdLb1EEEvPT_S2_S2_S2_S2_S2_S2_S2_S2_S2_PiPKiPKS1_S7_S7_S7_S7_S7_S7_S7_S7_S7_S5_mm_param_16,
	.param .u64 .ptr .align 1 _ZN4cuda20streamCompact_kernelIdLb1EEEvPT_S2_S2_S2_S2_S2_S2_S2_S2_S2_PiPKiPKS1_S7_S7_S7_S7_S7_S7_S7_S7_S7_S5_mm_param_17,
	.param .u64 .ptr .align 1 _ZN4cuda20streamCompact_kernelIdLb1EEEvPT_S2_S2_S2_S2_S2_S2_S2_S2_S2_PiPKiPKS1_S7_S7_S7_S7_S7_S7_S7_S7_S7_S5_mm_param_18,
	.param .u64 .ptr .align 1 _ZN4cuda20streamCompact_kernelIdLb1EEEvPT_S2_S2_S2_S2_S2_S2_S2_S2_S2_PiPKiPKS1_S7_S7_S7_S7_S7_S7_S7_S7_S7_S5_mm_param_19,
	.param .u64 .ptr .align 1 _ZN4cuda20streamCompact_kernelIdLb1EEEvPT_S2_S2_S2_S2_S2_S2_S2_S2_S2_PiPKiPKS1_S7_S7_S7_S7_S7_S7_S7_S7_S7_S5_mm_param_20,
	.param .u64 .ptr .align 1 _ZN4cuda20streamCompact_kernelIdLb1EEEvPT_S2_S2_S2_S2_S2_S2_S2_S2_S2_PiPKiPKS1_S7_S7_S7_S7_S7_S7_S7_S7_S7_S5_mm_param_21,
	.param .u64 .ptr .align 1 _ZN4cuda20streamCompact_kernelIdLb1EEEvPT_S2_S2_S2_S2_S2_S2_S2_S2_S2_PiPKiPKS1_S7_S7_S7_S7_S7_S7_S7_S7_S7_S5_mm_param_22,
	.param .u64 _ZN4cuda20streamCompact_kernelIdLb1EEEvPT_S2_S2_S2_S2_S2_S2_S2_S2_S2_PiPKiPKS1_S7_S7_S7_S7_S7_S7_S7_S7_S7_S5_mm_param_23,
	.param .u64 _ZN4cuda20streamCompact_kernelIdLb1EEEvPT_S2_S2_S2_S2_S2_S2_S2_S2_S2_PiPKiPKS1_S7_S7_S7_S7_S7_S7_S7_S7_S7_S5_mm_param_24
)
{
	.reg .pred 	%p<14>;
	.reg .b32 	%r<85>;
	.reg .b64 	%rd<100>;
	.reg .b64 	%fd<11>;

	ld.param.u64 	%rd32, [_ZN4cuda20streamCompact_kernelIdLb1EEEvPT_S2_S2_S2_S2_S2_S2_S2_S2_S2_PiPKiPKS1_S7_S7_S7_S7_S7_S7_S7_S7_S7_S5_mm_param_3];
	ld.param.u64 	%rd36, [_ZN4cuda20streamCompact_kernelIdLb1EEEvPT_S2_S2_S2_S2_S2_S2_S2_S2_S2_PiPKiPKS1_S7_S7_S7_S7_S7_S7_S7_S7_S7_S5_mm_param_7];
	ld.param.u64 	%rd37, [_ZN4cuda20streamCompact_kernelIdLb1EEEvPT_S2_S2_S2_S2_S2_S2_S2_S2_S2_PiPKiPKS1_S7_S7_S7_S7_S7_S7_S7_S7_S7_S5_mm_param_8];
	ld.param.u64 	%rd53, [_ZN4cuda20streamCompact_kernelIdLb1EEEvPT_S2_S2_S2_S2_S2_S2_S2_S2_S2_PiPKiPKS1_S7_S7_S7_S7_S7_S7_S7_S7_S7_S5_mm_param_10];
	ld.param.u64 	%rd39, [_ZN4cuda20streamCompact_kernelIdLb1EEEvPT_S2_S2_S2_S2_S2_S2_S2_S2_S2_PiPKiPKS1_S7_S7_S7_S7_S7_S7_S7_S7_S7_S5_mm_param_11];
	ld.param.u64 	%rd44, [_ZN4cuda20streamCompact_kernelIdLb1EEEvPT_S2_S2_S2_S2_S2_S2_S2_S2_S2_PiPKiPKS1_S7_S7_S7_S7_S7_S7_S7_S7_S7_S5_mm_param_16];
	ld.param.u64 	%rd45, [_ZN4cuda20streamCompact_kernelIdLb1EEEvPT_S2_S2_S2_S2_S2_S2_S2_S2_S2_PiPKiPKS1_S7_S7_S7_S7_S7_S7_S7_S7_S7_S5_mm_param_17];
	ld.param.u64 	%rd46, [_ZN4cuda20streamCompact_kernelIdLb1EEEvPT_S2_S2_S2_S2_S2_S2_S2_S2_S2_PiPKiPKS1_S7_S7_S7_S7_S7_S7_S7_S7_S7_S5_mm_param_18];
	ld.param.u64 	%rd47, [_ZN4cuda20streamCompact_kernelIdLb1EEEvPT_S2_S2_S2_S2_S2_S2_S2_S2_S2_PiPKiPKS1_S7_S7_S7_S7_S7_S7_S7_S7_S7_S5_mm_param_19];
	ld.param.u64 	%rd51, [_ZN4cuda20streamCompact_kernelIdLb1EEEvPT_S2_S2_S2_S2_S2_S2_S2_S2_S2_PiPKiPKS1_S7_S7_S7_S7_S7_S7_S7_S7_S7_S5_mm_param_23];
	ld.param.u64 	%rd52, [_ZN4cuda20streamCompact_kernelIdLb1EEEvPT_S2_S2_S2_S2_S2_S2_S2_S2_S2_PiPKiPKS1_S7_S7_S7_S7_S7_S7_S7_S7_S7_S5_mm_param_24];
	cvta.to.global.u64 	%rd1, %rd53;
	cvta.to.global.u64 	%rd2, %rd39;
	mov.u32 	%r1, %tid.x;
	shr.u32 	%r2, %r1, 5;
	and.b32  	%r3, %r1, 31;
	mad.lo.s32 	%r22, %r2, 49, %r3;
	shl.b32 	%r23, %r22, 2;
	mov.u32 	%r24, _ZN4cuda9sPartialsE;
	add.s32 	%r4, %r24, %r23;
	mov.b32 	%r81, 0;
	st.volatile.shared.u32 	[%r4], %r81;
	mov.u32 	%r5, %ctaid.x;
	setp.eq.s32 	%p1, %r5, 0;
	setp.eq.s64 	%p2, %rd39, 0;
	or.pred  	%p3, %p1, %p2;
	@%p3 bra 	$L__BB0_2;
	add.s32 	%r25, %r5, -1;
	mul.wide.u32 	%rd54, %r25, 4;
	add.s64 	%rd55, %rd2, %rd54;
	ld.global.u32 	%r81, [%rd55];
$L__BB0_2:
	setp.eq.s64 	%p4, %rd52, 0;
	@%p4 bra 	$L__BB0_17;
	ld.param.u64 	%rd98, [_ZN4cuda20streamCompact_kernelIdLb1EEEvPT_S2_S2_S2_S2_S2_S2_S2_S2_S2_PiPKiPKS1_S7_S7_S7_S7_S7_S7_S7_S7_S7_S5_mm_param_22];
	ld.param.u64 	%rd97, [_ZN4cuda20streamCompact_kernelIdLb1EEEvPT_S2_S2_S2_S2_S2_S2_S2_S2_S2_PiPKiPKS1_S7_S7_S7_S7_S7_S7_S7_S7_S7_S5_mm_param_21];
	ld.param.u64 	%rd96, [_ZN4cuda20streamCompact_kernelIdLb1EEEvPT_S2_S2_S2_S2_S2_S2_S2_S2_S2_PiPKiPKS1_S7_S7_S7_S7_S7_S7_S7_S7_S7_S5_mm_param_20];
	ld.param.u64 	%rd95, [_ZN4cuda20streamCompact_kernelIdLb1EEEvPT_S2_S2_S2_S2_S2_S2_S2_S2_S2_PiPKiPKS1_S7_S7_S7_S7_S7_S7_S7_S7_S7_S5_mm_param_15];
	ld.param.u64 	%rd94, [_ZN4cuda20streamCompact_kernelIdLb1EEEvPT_S2_S2_S2_S2_S2_S2_S2_S2_S2_PiPKiPKS1_S7_S7_S7_S7_S7_S7_S7_S7_S7_S5_mm_param_14];
	ld.param.u64 	%rd93, [_ZN4cuda20streamCompact_kernelIdLb1EEEvPT_S2_S2_S2_S2_S2_S2_S2_S2_S2_PiPKiPKS1_S7_S7_S7_S7_S7_S7_S7_S7_S7_S5_mm_param_13];
	ld.param.u64 	%rd92, [_ZN4cuda20streamCompact_kernelIdLb1EEEvPT_S2_S2_S2_S2_S2_S2_S2_S2_S2_PiPKiPKS1_S7_S7_S7_S7_S7_S7_S7_S7_S7_S5_mm_param_12];
	ld.param.u64 	%rd91, [_ZN4cuda20streamCompact_kernelIdLb1EEEvPT_S2_S2_S2_S2_S2_S2_S2_S2_S2_PiPKiPKS1_S7_S7_S7_S7_S7_S7_S7_S7_S7_S5_mm_param_9];
	ld.param.u64 	%rd90, [_ZN4cuda20streamCompact_kernelIdLb1EEEvPT_S2_S2_S2_S2_S2_S2_S2_S2_S2_PiPKiPKS1_S7_S7_S7_S7_S7_S7_S7_S7_S7_S5_mm_param_6];
	ld.param.u64 	%rd89, [_ZN4cuda20streamCompact_kernelIdLb1EEEvPT_S2_S2_S2_S2_S2_S2_S2_S2_S2_PiPKiPKS1_S7_S7_S7_S7_S7_S7_S7_S7_S7_S5_mm_param_5];
	ld.param.u64 	%rd88, [_ZN4cuda20streamCompact_kernelIdLb1EEEvPT_S2_S2_S2_S2_S2_S2_S2_S2_S2_PiPKiPKS1_S7_S7_S7_S7_S7_S7_S7_S7_S7_S5_mm_param_4];
	ld.param.u64 	%rd87, [_ZN4cuda20streamCompact_kernelIdLb1EEEvPT_S2_S2_S2_S2_S2_S2_S2_S2_S2_PiPKiPKS1_S7_S7_S7_S7_S7_S7_S7_S7_S7_S5_mm_param_2];
	ld.param.u64 	%rd86, [_ZN4cuda20streamCompact_kernelIdLb1EEEvPT_S2_S2_S2_S2_S2_S2_S2_S2_S2_PiPKiPKS1_S7_S7_S7_S7_S7_S7_S7_S7_S7_S5_mm_param_1];
	ld.param.u64 	%rd85, [_ZN4cuda20streamCompact_kernelIdLb1EEEvPT_S2_S2_S2_S2_S2_S2_S2_S2_S2_PiPKiPKS1_S7_S7_S7_S7_S7_S7_S7_S7_S7_S5_mm_param_0];
	cvt.u64.u32 	%rd57, %r5;
	cvt.u64.u32 	%rd58, %r1;
	mad.lo.s64 	%rd3, %rd52, %rd57, %rd58;
	shl.b32 	%r26, %r2, 2;
	mov.u32 	%r27, _ZN4cuda12warpPartialsE;
	add.s32 	%r8, %r27, %r26;
	shl.b32 	%r28, %r1, 2;
	add.s32 	%r29, %r27, %r28;
	add.s32 	%r9, %r29, 64;
	add.s32 	%r30, %r1, -1;
	shr.s32 	%r31, %r30, 5;
	and.b32  	%r32, %r30, 31;
	mad.lo.s32 	%r33, %r31, 49, %r32;
	shl.b32 	%r34, %r33, 2;
	mov.u32 	%r35, _ZN4cuda9sPartialsE;
	add.s32 	%r10, %r35, %r34;
	mov.u32 	%r36, %ntid.x;
	add.s32 	%r37, %r36, -1;
	shr.u32 	%r38, %r37, 5;
	and.b32  	%r39, %r37, 31;
	mad.lo.s32 	%r40, %r38, 49, %r39;
	shl.b32 	%r41, %r40, 2;
	add.s32 	%r11, %r35, %r41;
	cvt.u64.u32 	%rd4, %r36;
	cvta.to.global.u64 	%rd5, %rd98;
	cvta.to.global.u64 	%rd6, %rd92;
	cvta.to.global.u64 	%rd7, %rd85;
	cvta.to.global.u64 	%rd8, %rd93;
	cvta.to.global.u64 	%rd9, %rd86;
	cvta.to.global.u64 	%rd10, %rd94;
	cvta.to.global.u64 	%rd11, %rd87;
	cvta.to.global.u64 	%rd12, %rd95;
	cvta.to.global.u64 	%rd13, %rd32;
	cvta.to.global.u64 	%rd14, %rd44;
	cvta.to.global.u64 	%rd15, %rd88;
	cvta.to.global.u64 	%rd16, %rd45;
	cvta.to.global.u64 	%rd17, %rd89;
	cvta.to.global.u64 	%rd18, %rd46;
	cvta.to.global.u64 	%rd19, %rd90;
	cvta.to.global.u64 	%rd20, %rd47;
	cvta.to.global.u64 	%rd21, %rd36;
	cvta.to.global.u64 	%rd22, %rd96;
	cvta.to.global.u64 	%rd23, %rd37;
	cvta.to.global.u64 	%rd24, %rd97;
	cvta.to.global.u64 	%rd25, %rd91;
	mov.b64 	%rd99, 0;
$L__BB0_4:
	add.s64 	%rd27, %rd3, %rd99;
	setp.ge.u64 	%p5, %rd27, %rd51;
	mov.b32 	%r82, 0;
	@%p5 bra 	$L__BB0_6;
	shl.b64 	%rd59, %rd27, 2;
	add.s64 	%rd60, %rd5, %rd59;
	ld.global.u32 	%r82, [%rd60];
$L__BB0_6:
	setp.ne.s32 	%p6, %r3, 31;
	st.volatile.shared.u32 	[%r4+64], %r82;
	bar.sync 	0;
	ld.volatile.shared.u32 	%r43, [%r4+64];
	ld.volatile.shared.u32 	%r44, [%r4+60];
	add.s32 	%r45, %r44, %r43;
	st.volatile.shared.u32 	[%r4+64], %r45;
	ld.volatile.shared.u32 	%r46, [%r4+56];
	add.s32 	%r47, %r46, %r45;
	st.volatile.shared.u32 	[%r4+64], %r47;
	ld.volatile.shared.u32 	%r48, [%r4+48];
	add.s32 	%r49, %r48, %r47;
	st.volatile.shared.u32 	[%r4+64], %r49;
	ld.volatile.shared.u32 	%r50, [%r4+32];
	add.s32 	%r51, %r50, %r49;
	st.volatile.shared.u32 	[%r4+64], %r51;
	ld.volatile.shared.u32 	%r52, [%r4];
	add.s32 	%r83, %r52, %r51;
	st.volatile.shared.u32 	[%r4+64], %r83;
	bar.sync 	0;
	@%p6 bra 	$L__BB0_8;
	st.shared.u32 	[%r8+64], %r83;
$L__BB0_8:
	setp.gt.u32 	%p7, %r1, 31;
	bar.sync 	0;
	@%p7 bra 	$L__BB0_10;
	ld.volatile.shared.u32 	%r53, [%r9];
	ld.volatile.shared.u32 	%r54, [%r9+-4];
	add.s32 	%r55, %r54, %r53;
	st.volatile.shared.u32 	[%r9], %r55;
	ld.volatile.shared.u32 	%r56, [%r9+-8];
	add.s32 	%r57, %r56, %r55;
	st.volatile.shared.u32 	[%r9], %r57;
	ld.volatile.shared.u32 	%r58, [%r9+-16];
	add.s32 	%r59, %r58, %r57;
	st.volatile.shared.u32 	[%r9], %r59;
	ld.volatile.shared.u32 	%r60, [%r9+-32];
	add.s32 	%r61, %r60, %r59;
	st.volatile.shared.u32 	[%r9], %r61;
	ld.volatile.shared.u32 	%r62, [%r9+-64];
	add.s32 	%r63, %r62, %r61;
	st.volatile.shared.u32 	[%r9], %r63;
$L__BB0_10:
	setp.lt.u32 	%p8, %r1, 32;
	bar.sync 	0;
	@%p8 bra 	$L__BB0_12;
	ld.shared.u32 	%r64, [%r8+60];
	add.s32 	%r83, %r64, %r83;
$L__BB0_12:
	bar.sync 	0;
	st.volatile.shared.u32 	[%r4+64], %r83;
	bar.sync 	0;
	bar.sync 	0;
	setp.eq.s32 	%p9, %r82, 0;
	@%p9 bra 	$L__BB0_16;
	setp.eq.s32 	%p10, %r1, 0;
	mov.u32 	%r84, %r81;
	@%p10 bra 	$L__BB0_15;
	ld.volatile.shared.u32 	%r65, [%r10+64];
	add.s32 	%r84, %r65, %r81;
$L__BB0_15:
	shl.b64 	%rd61, %rd27, 3;
	add.s64 	%rd62, %rd6, %rd61;
	ld.global.f64 	%fd1, [%rd62];
	mul.wide.s32 	%rd63, %r84, 8;
	add.s64 	%rd64, %rd7, %rd63;
	st.global.f64 	[%rd64], %fd1;
	add.s64 	%rd65, %rd8, %rd61;
	ld.global.f64 	%fd2, [%rd65];
	add.s64 	%rd66, %rd9, %rd63;
	st.global.f64 	[%rd66], %fd2;
	add.s64 	%rd67, %rd10, %rd61;
	ld.global.f64 	%fd3, [%rd67];
	add.s64 	%rd68, %rd11, %rd63;
	st.global.f64 	[%rd68], %fd3;
	add.s64 	%rd69, %rd12, %rd61;
	ld.global.f64 	%fd4, [%rd69];
	add.s64 	%rd70, %rd13, %rd63;
	st.global.f64 	[%rd70], %fd4;
	add.s64 	%rd71, %rd14, %rd61;
	ld.global.f64 	%fd5, [%rd71];
	add.s64 	%rd72, %rd15, %rd63;
	st.global.f64 	[%rd72], %fd5;
	add.s64 	%rd73, %rd16, %rd61;
	ld.global.f64 	%fd6, [%rd73];
	add.s64 	%rd74, %rd17, %rd63;
	st.global.f64 	[%rd74], %fd6;
	add.s64 	%rd75, %rd18, %rd61;
	ld.global.f64 	%fd7, [%rd75];
	add.s64 	%rd76, %rd19, %rd63;
	st.global.f64 	[%rd76], %fd7;
	add.s64 	%rd77, %rd20, %rd61;
	ld.global.f64 	%fd8, [%rd77];
	add.s64 	%rd78, %rd21, %rd63;
	st.global.f64 	[%rd78], %fd8;
	add.s64 	%rd79, %rd22, %rd61;
	ld.global.f64 	%fd9, [%rd79];
	add.s64 	%rd80, %rd23, %rd63;
	st.global.f64 	[%rd80], %fd9;
	add.s64 	%rd81, %rd24, %rd61;
	ld.global.f64 	%fd10, [%rd81];
	add.s64 	%rd82, %rd25, %rd63;
	st.global.f64 	[%rd82], %fd10;
$L__BB0_16:
	bar.sync 	0;
	ld.volatile.shared.u32 	%r66, [%r11+64];
	add.s32 	%r81, %r66, %r81;
	bar.sync 	0;
	add.s64 	%rd99, %rd99, %rd4;
	setp.lt.u64 	%p11, %rd99, %rd52;
	@%p11 bra 	$L__BB0_4;
$L__BB0_17:
	or.b32  	%r67, %r1, %r5;
	setp.ne.s32 	%p12, %r67, 0;
	@%p12 bra 	$L__BB0_21;
	setp.eq.s64 	%p13, %rd39, 0;
	@%p13 bra 	$L__BB0_20;
	mov.u32 	%r68, %nctaid.x;
	add.s32 	%r69, %r68, -1;
	mul.wide.u32 	%rd83, %r69, 4;
	add.s64 	%rd84, %rd2, %rd83;
	ld.global.u32 	%r70, [%rd84];
	st.global.u32 	[%rd1], %r70;
	bra.uni 	$L__BB0_21;
$L__BB0_20:
	mov.u32 	%r71, %ntid.x;
	add.s32 	%r72, %r71, -1;
	shr.u32 	%r73, %r72, 5;
	and.b32  	%r74, %r72, 31;
	mad.lo.s32 	%r75, %r73, 49, %r74;
	shl.b32 	%r76, %r75, 2;
	mov.u32 	%r77, _ZN4cuda9sPartialsE;
	add.s32 	%r78, %r77, %r76;
	ld.volatile.shared.u32 	%r79, [%r78+64];
	st.global.u32 	[%rd1], %r79;
$L__BB0_21:
	ret;

}
	// .globl	_ZN4cuda24predicateReduceSubarraysIdLi128EEEvPiPKimi
.visible .entry _ZN4cuda24predicateReduceSubarraysIdLi128EEEvPiPKimi(
	.param .u64 .ptr .align 1 _ZN4cuda24predicateReduceSubarraysIdLi128EEEvPiPKimi_param_0,
	.param .u64 .ptr .align 1 _ZN4cuda24predicateReduceSubarraysIdLi128EEEvPiPKimi_param_1,
	.param .u64 _ZN4cuda24predicateReduceSubarraysIdLi128EEEvPiPKimi_param_2,
	.param .u32 _ZN4cuda24predicateReduceSubarraysIdLi128EEEvPiPKimi_param_3
)
{
	.reg .pred 	%p<9>;
	.reg .b32 	%r<49>;
	.reg .b64 	%rd<15>;

	ld.param.u64 	%rd6, [_ZN4cuda24predicateReduceSubarraysIdLi128EEEvPiPKimi_param_0];
	ld.param.u64 	%rd7, [_ZN4cuda24predicateReduceSubarraysIdLi128EEEvPiPKimi_param_1];
	ld.param.u64 	%rd8, [_ZN4cuda24predicateReduceSubarraysIdLi128EEEvPiPKimi_param_2];
	ld.param.u32 	%r14, [_ZN4cuda24predicateReduceSubarraysIdLi128EEEvPiPKimi_param_3];
	mov.u32 	%r44, %ctaid.x;
	mul.lo.s32 	%r15, %r44, %r14;
	cvt.s64.s32 	%rd9, %r15;
	setp.le.u64 	%p1, %rd8, %rd9;
	@%p1 bra 	$L__BB1_13;
	mov.u32 	%r2, %tid.x;
	mov.u32 	%r3, %ntid.x;
	shl.b32 	%r16, %r2, 2;
	mov.u32 	%r17, _ZN4cuda9sPartialsE;
	add.s32 	%r4, %r17, %r16;
	mov.u32 	%r5, %nctaid.x;
	cvta.to.global.u64 	%rd1, %rd6;
	cvta.to.global.u64 	%rd2, %rd7;
$L__BB1_2:
	setp.ge.s32 	%p2, %r2, %r14;
	mov.b32 	%r47, 0;
	@%p2 bra 	$L__BB1_7;
	mul.wide.s32 	%rd3, %r44, %r14;
	mov.b32 	%r47, 0;
	mov.u32 	%r45, %r2;
$L__BB1_4:
	cvt.s64.s32 	%rd10, %r45;
	add.s64 	%rd4, %rd3, %rd10;
	setp.ge.u64 	%p3, %rd4, %rd8;
	@%p3 bra 	$L__BB1_6;
	shl.b64 	%rd11, %rd4, 2;
	add.s64 	%rd12, %rd2, %rd11;
	ld.global.u32 	%r20, [%rd12];
	add.s32 	%r47, %r20, %r47;
$L__BB1_6:
	add.s32 	%r45, %r45, %r3;
	setp.lt.s32 	%p4, %r45, %r14;
	@%p4 bra 	$L__BB1_4;
$L__BB1_7:
	setp.gt.u32 	%p5, %r2, 63;
	st.volatile.shared.u32 	[%r4], %r47;
	bar.sync 	0;
	mul.wide.s32 	%rd13, %r44, 4;
	add.s64 	%rd5, %rd1, %rd13;
	@%p5 bra 	$L__BB1_9;
	ld.volatile.shared.u32 	%r21, [%r4+256];
	ld.volatile.shared.u32 	%r22, [%r4];
	add.s32 	%r23, %r22, %r21;
	st.volatile.shared.u32 	[%r4], %r23;
$L__BB1_9:
	setp.gt.u32 	%p6, %r2, 31;
	bar.sync 	0;
	@%p6 bra 	$L__BB1_12;
	setp.ne.s32 	%p7, %r2, 0;
	ld.volatile.shared.u32 	%r24, [%r4+128];
	ld.volatile.shared.u32 	%r25, [%r4];
	add.s32 	%r26, %r25, %r24;
	st.volatile.shared.u32 	[%r4], %r26;
	ld.volatile.shared.u32 	%r27, [%r4+64];
	ld.volatile.shared.u32 	%r28, [%r4];
	add.s32 	%r29, %r28, %r27;
	st.volatile.shared.u32 	[%r4], %r29;
	ld.volatile.shared.u32 	%r30, [%r4+32];
	ld.volatile.shared.u32 	%r31, [%r4];
	add.s32 	%r32, %r31, %r30;
	st.volatile.shared.u32 	[%r4], %r32;
	ld.volatile.shared.u32 	%r33, [%r4+16];
	ld.volatile.shared.u32 	%r34, [%r4];
	add.s32 	%r35, %r34, %r33;
	st.volatile.shared.u32 	[%r4], %r35;
	ld.volatile.shared.u32 	%r36, [%r4+8];
	ld.volatile.shared.u32 	%r37, [%r4];
	add.s32 	%r38, %r37, %r36;
	st.volatile.shared.u32 	[%r4], %r38;
	ld.volatile.shared.u32 	%r39, [%r4+4];
	ld.volatile.shared.u32 	%r40, [%r4];
	add.s32 	%r41, %r40, %r39;
	st.volatile.shared.u32 	[%r4], %r41;
	@%p7 bra 	$L__BB1_12;
	ld.volatile.shared.u32 	%r42, [_ZN4cuda9sPartialsE];
	st.global.u32 	[%rd5], %r42;
$L__BB1_12:
	add.s32 	%r44, %r44, %r5;
	mul.lo.s32 	%r43, %r44, %r14;
	cvt.s64.s32 	%rd14, %r43;
	setp.gt.u64 	%p8, %rd8, %rd14;
	@%p8 bra 	$L__BB1_2;
$L__BB1_13:
	ret;

}
	// .globl	_ZN4cuda24predicateReduceSubarraysIdLi256EEEvPiPKimi
.visible .entry _ZN4cuda24predicateReduceSubarraysIdLi256EEEvPiPKimi(
	.param .u64 .ptr .align 1 _ZN4cuda24predicateReduceSubarraysIdLi256EEEvPiPKimi_param_0,
	.param .u64 .ptr .align 1 _ZN4cuda24predicateReduceSubarraysIdLi256EEEvPiPKimi_param_1,
	.param .u64 _ZN4cuda24predicateReduceSubarraysIdLi256EEEvPiPKimi_param_2,
	.param .u32 _ZN4cuda24predicateReduceSubarraysIdLi256EEEvPiPKimi_param_3
)
{
	.reg .pred 	%p<10>;
	.reg .b32 	%r<52>;
	.reg .b64 	%rd<15>;

	ld.param.u64 	%rd6, [_ZN4cuda24predicateReduceSubarraysIdLi256EEEvPiPKimi_param_0];
	ld.param.u64 	%rd7, [_ZN4cuda24predicateReduceSubarraysIdLi256EEEvPiPKimi_param_1];
	ld.param.u64 	%rd8, [_ZN4cuda24predicateReduceSubarraysIdLi256EEEvPiPKimi_param_2];
	ld.param.u32 	%r14, [_ZN4cuda24predicateReduceSubarraysIdLi256EEEvPiPKimi_param_3];
	mov.u32 	%r47, %ctaid.x;
	mul.lo.s32 	%r15, %r47, %r14;
	cvt.s64.s32 	%rd9, %r15;
	setp.le.u64 	%p1, %rd8, %rd9;
	@%p1 bra 	$L__BB2_15;
	mov.u32 	%r2, %tid.x;
	mov.u32 	%r3, %ntid.x;
	shl.b32 	%r16, %r2, 2;
	mov.u32 	%r17, _ZN4cuda9sPartialsE;
	add.s32 	%r4, %r17, %r16;
	mov.u32 	%r5, %nctaid.x;
	cvta.to.global.u64 	%rd1, %rd6;
	cvta.to.global.u64 	%rd2, %rd7;
$L__BB2_2:
	setp.ge.s32 	%p2, %r2, %r14;
	mov.b32 	%r50, 0;
	@%p2 bra 	$L__BB2_7;
	mul.wide.s32 	%rd3, %r47, %r14;
	mov.b32 	%r50, 0;
	mov.u32 	%r48, %r2;
$L__BB2_4:
	cvt.s64.s32 	%rd10, %r48;
	add.s64 	%rd4, %rd3, %rd10;
	setp.ge.u64 	%p3, %rd4, %rd8;
	@%p3 bra 	$L__BB2_6;
	shl.b64 	%rd11, %rd4, 2;
	add.s64 	%rd12, %rd2, %rd11;
	ld.global.u32 	%r20, [%rd12];
	add.s32 	%r50, %r20, %r50;
$L__BB2_6:
	add.s32 	%r48, %r48, %r3;
	setp.lt.s32 	%p4, %r48, %r14;
	@%p4 bra 	$L__BB2_4;
$L__BB2_7:
	setp.gt.u32 	%p5, %r2, 127;
	st.volatile.shared.u32 	[%r4], %r50;
	bar.sync 	0;
	mul.wide.s32 	%rd13, %r47, 4;
	add.s64 	%rd5, %rd1, %rd13;
	@%p5 bra 	$L__BB2_9;
	ld.volatile.shared.u32 	%r21, [%r4+512];
	ld.volatile.shared.u32 	%r22, [%r4];
	add.s32 	%r23, %r22, %r21;
	st.volatile.shared.u32 	[%r4], %r23;
$L__BB2_9:
	setp.gt.u32 	%p6, %r2, 63;
	bar.sync 	0;
	@%p6 bra 	$L__BB2_11;
	ld.volatile.shared.u32 	%r24, [%r4+256];
	ld.volatile.shared.u32 	%r25, [%r4];
	add.s32 	%r26, %r25, %r24;
	st.volatile.shared.u32 	[%r4], %r26;
$L__BB2_11:
	setp.gt.u32 	%p7, %r2, 31;
	bar.sync 	0;
	@%p7 bra 	$L__BB2_14;
	setp.ne.s32 	%p8, %r2, 0;
	ld.volatile.shared.u32 	%r27, [%r4+128];
	ld.volatile.shared.u32 	%r28, [%r4];
	add.s32 	%r29, %r28, %r27;
	st.volatile.shared.u32 	[%r4], %r29;
	ld.volatile.shared.u32 	%r30, [%r4+64];
	ld.volatile.shared.u32 	%r31, [%r4];
	add.s32 	%r32, %r31, %r30;
	st.volatile.shared.u32 	[%r4], %r32;
	ld.volatile.shared.u32 	%r33, [%r4+32];
	ld.volatile.shared.u32 	%r34, [%r4];
	add.s32 	%r35, %r34, %r33;
	st.volatile.shared.u32 	[%r4], %r35;
	ld.volatile.shared.u32 	%r36, [%r4+16];
	ld.volatile.shared.u32 	%r37, [%r4];
	add.s32 	%r38, %r37, %r36;
	st.volatile.shared.u32 	[%r4], %r38;
	ld.volatile.shared.u32 	%r39, [%r4+8];
	ld.volatile.shared.u32 	%r40, [%r4];
	add.s32 	%r41, %r40, %r39;
	st.volatile.shared.u32 	[%r4], %r41;
	ld.volatile.shared.u32 	%r42, [%r4+4];
	ld.volatile.shared.u32 	%r43, [%r4];
	add.s32 	%r44, %r43, %r42;
	st.volatile.shared.u32 	[%r4], %r44;
	@%p8 bra 	$L__BB2_14;
	ld.volatile.shared.u32 	%r45, [_ZN4cuda9sPartialsE];
	st.global.u32 	[%rd5], %r45;
$L__BB2_14:
	add.s32 	%r47, %r47, %r5;
	mul.lo.s32 	%r46, %r47, %r14;
	cvt.s64.s32 	%rd14, %r46;
	setp.gt.u64 	%p9, %rd8, %rd14;
	@%p9 bra 	$L__BB2_2;
$L__BB2_15:
	ret;

}
	// .globl	_ZN4cuda24predicateReduceSubarraysIdLi512EEEvPiPKimi
.visible .entry _ZN4cuda24predicateReduceSubarraysIdLi512EEEvPiPKimi(
	.param .u64 .ptr .align 1 _ZN4cuda24predicateReduceSubarraysIdLi512EEEvPiPKimi_param_0,
	.param .u64 .ptr .align 1 _ZN4cuda24predicateReduceSubarraysIdLi512EEEvPiPKimi_param_1,
	.param .u64 _ZN4cuda24predicateReduceSubarraysIdLi512EEEvPiPKimi_param_2,
	.param .u32 _ZN4cuda24predicateReduceSubarraysIdLi512EEEvPiPKimi_param_3
)
{
	.reg .pred 	%p<11>;
	.reg .b32 	%r<55>;
	.reg .b64 	%rd<15>;

	ld.param.u64 	%rd6, [_ZN4cuda24predicateReduceSubarraysIdLi512EEEvPiPKimi_param_0];
	ld.param.u64 	%rd7, [_ZN4cuda24predicateReduceSubarraysIdLi512EEEvPiPKimi_param_1];
	ld.param.u64 	%rd8, [_ZN4cuda24predicateReduceSubarraysIdLi512EEEvPiPKimi_param_2];
	ld.param.u32 	%r14, [_ZN4cuda24predicateReduceSubarraysIdLi512EEEvPiPKimi_param_3];
	mov.u32 	%r50, %ctaid.x;
	mul.lo.s32 	%r15, %r50, %r14;
	cvt.s64.s32 	%rd9, %r15;
	setp.le.u64 	%p1, %rd8, %rd9;
	@%p1 bra 	$L__BB3_17;
	mov.u32 	%r2, %tid.x;
	mov.u32 	%r3, %ntid.x;
	shl.b32 	%r16, %r2, 2;
	mov.u32 	%r17, _ZN4cuda9sPartialsE;
	add.s32 	%r4, %r17, %r16;
	mov.u32 	%r5, %nctaid.x;
	cvta.to.global.u64 	%rd1, %rd6;
	cvta.to.global.u64 	%rd2, %rd7;
$L__BB3_2:
	setp.ge.s32 	%p2, %r2, %r14;
	mov.b32 	%r53, 0;
	@%p2 bra 	$L__BB3_7;
	mul.wide.s32 	%rd3, %r50, %r14;
	mov.b32 	%r53, 0;
	mov.u32 	%r51, %r2;
$L__BB3_4:
	cvt.s64.s32 	%rd10, %r51;
	add.s64 	%rd4, %rd3, %rd10;
	setp.ge.u64 	%p3, %rd4, %rd8;
	@%p3 bra 	$L__BB3_6;
	shl.b64 	%rd11, %rd4, 2;
	add.s64 	%rd12, %rd2, %rd11;
	ld.global.u32 	%r20, [%rd12];
	add.s32 	%r53, %r20, %r53;
$L__BB3_6:
	add.s32 	%r51, %r51, %r3;
	setp.lt.s32 	%p4, %r51, %r14;
	@%p4 bra 	$L__BB3_4;
$L__BB3_7:
	setp.gt.u32 	%p5, %r2, 255;
	st.volatile.shared.u32 	[%r4], %r53;
	bar.sync 	0;
	mul.wide.s32 	%rd13, %r50, 4;
	add.s64 	%rd5, %rd1, %rd13;
	@%p5 bra 	$L__BB3_9;
	ld.volatile.shared.u32 	%r21, [%r4+1024];
	ld.volatile.shared.u32 	%r22, [%r4];
	add.s32 	%r23, %r22, %r21;
	st.volatile.shared.u32 	[%r4], %r23;
$L__BB3_9:
	setp.gt.u32 	%p6, %r2, 127;
	bar.sync 	0;
	@%p6 bra 	$L__BB3_11;
	ld.volatile.shared.u32 	%r24, [%r4+512];
	ld.volatile.shared.u32 	%r25, [%r4];
	add.s32 	%r26, %r25, %r24;
	st.volatile.shared.u32 	[%r4], %r26;
$L__BB3_11:
	setp.gt.u32 	%p7, %r2, 63;
	bar.sync 	0;
	@%p7 bra 	$L__BB3_13;
	ld.volatile.shared.u32 	%r27, [%r4+256];
	ld.volatile.shared.u32 	%r28, [%r4];
	add.s32 	%r29, %r28, %r27;
	st.volatile.shared.u32 	[%r4], %r29;
$L__BB3_13:
	setp.gt.u32 	%p8, %r2, 31;
	bar.sync 	0;
	@%p8 bra 	$L__BB3_16;
	setp.ne.s32 	%p9, %r2, 0;
	ld.volatile.shared.u32 	%r30, [%r4+128];
	ld.volatile.shared.u32 	%r31, [%r4];
	add.s32 	%r32, %r31, %r30;
	st.volatile.shared.u32 	[%r4], %r32;
	ld.volatile.shared.u32 	%r33, [%r4+64];
	ld.volatile.shared.u32 	%r34, [%r4];
	add.s32 	%r35, %r34, %r33;
	st.volatile.shared.u32 	[%r4], %r35;
	ld.volatile.shared.u32 	%r36, [%r4+32];
	ld.volatile.shared.u32 	%r37, [%r4];
	add.s32 	%r38, %r37, %r36;
	st.volatile.shared.u32 	[%r4], %r38;
	ld.volatile.shared.u32 	%r39, [%r4+16];
	ld.volatile.shared.u32 	%r40, [%r4];
	add.s32 	%r41, %r40, %r39;
	st.volatile.shared.u32 	[%r4], %r41;
	ld.volatile.shared.u32 	%r42, [%r4+8];
	ld.volatile.shared.u32 	%r43, [%r4];
	add.s32 	%r44, %r43, %r42;
	st.volatile.shared.u32 	[%r4], %r44;
	ld.volatile.shared.u32 	%r45, [%r4+4];
	ld.volatile.shared.u32 	%r46, [%r4];
	add.s32 	%r47, %r46, %r45;
	st.volatile.shared.u32 	[%r4], %r47;
	@%p9 bra 	$L__BB3_16;
	ld.volatile.shared.u32 	%r48, [_ZN4cuda9sPartialsE];
	st.global.u32 	[%rd5], %r48;
$L__BB3_16:
	add.s32 	%r50, %r50, %r5;
	mul.lo.s32 	%r49, %r50, %r14;
	cvt.s64.s32 	%rd14, %r49;
	setp.gt.u64 	%p10, %rd8, %rd14;
	@%p10 bra 	$L__BB3_2;
$L__BB3_17:
	ret;

}
	// .globl	_ZN4cuda24predicateReduceSubarraysIdLi1024EEEvPiPKimi
.visible .entry _ZN4cuda24predicateReduceSubarraysIdLi1024EEEvPiPKimi(
	.param .u64 .ptr .align 1 _ZN4cuda24predicateReduceSubarraysIdLi1024EEEvPiPKimi_param_0,
	.param .u64 .ptr .align 1 _ZN4cuda24predicateReduceSubarraysIdLi1024EEEvPiPKimi_param_1,
	.param .u64 _ZN4cuda24predicateReduceSubarraysIdLi1024EEEvPiPKimi_param_2,
	.param .u32 _ZN4cuda24predicateReduceSubarraysIdLi1024EEEvPiPKimi_param_3
)
{
	.reg .pred 	%p<12>;
	.reg .b32 	%r<58>;
	.reg .b64 	%rd<15>;

	ld.param.u64 	%rd6, [_ZN4cuda24predicateReduceSubarraysIdLi1024EEEvPiPKimi_param_0];
	ld.param.u64 	%rd7, [_ZN4cuda24predicateReduceSubarraysIdLi1024EEEvPiPKimi_param_1];
	ld.param.u64 	%rd8, [_ZN4cuda24predicateReduceSubarraysIdLi1024EEEvPiPKimi_param_2];
	ld.param.u32 	%r14, [_ZN4cuda24predicateReduceSubarraysIdLi1024EEEvPiPKimi_param_3];
	mov.u32 	%r53, %ctaid.x;
	mul.lo.s32 	%r15, %r53, %r14;
	cvt.s64.s32 	%rd9, %r15;
	setp.le.u64 	%p1, %rd8, %rd9;
	@%p1 bra 	$L__BB4_19;
	mov.u32 	%r2, %tid.x;
	mov.u32 	%r3, %ntid.x;
	shl.b32 	%r16, %r2, 2;
	mov.u32 	%r17, _ZN4cuda9sPartialsE;
	add.s32 	%r4, %r17, %r16;
	mov.u32 	%r5, %nctaid.x;
	cvta.to.global.u64 	%rd1, %rd6;
	cvta.to.global.u64 	%rd2, %rd7;
$L__BB4_2:
	setp.ge.s32 	%p2, %r2, %r14;
	mov.b32 	%r56, 0;
	@%p2 bra 	$L__BB4_7;
	mul.wide.s32 	%rd3, %r53, %r14;
	mov.b32 	%r56, 0;
	mov.u32 	%r54, %r2;
$L__BB4_4:
	cvt.s64.s32 	%rd10, %r54;
	add.s64 	%rd4, %rd3, %rd10;
	setp.ge.u64 	%p3, %rd4, %rd8;
	@%p3 bra 	$L__BB4_6;
	shl.b64 	%rd11, %rd4, 2;
	add.s64 	%rd12, %rd2, %rd11;
	ld.global.u32 	%r20, [%rd12];
	add.s32 	%r56, %r20, %r56;
$L__BB4_6:
	add.s32 	%r54, %r54, %r3;
	setp.lt.s32 	%p4, %r54, %r14;
	@%p4 bra 	$L__BB4_4;
$L__BB4_7:
	setp.gt.u32 	%p5, %r2, 511;
	st.volatile.shared.u32 	[%r4], %r56;
	bar.sync 	0;
	mul.wide.s32 	%rd13, %r53, 4;
	add.s64 	%rd5, %rd1, %rd13;
	@%p5 bra 	$L__BB4_9;
	ld.volatile.shared.u32 	%r21, [%r4+2048];
	ld.volatile.shared.u32 	%r22, [%r4];
	add.s32 	%r23, %r22, %r21;
	st.volatile.shared.u32 	[%r4], %r23;
$L__BB4_9:
	setp.gt.u32 	%p6, %r2, 255;
	bar.sync 	0;
	@%p6 bra 	$L__BB4_11;
	ld.volatile.shared.u32 	%r24, [%r4+1024];
	ld.volatile.shared.u32 	%r25, [%r4];
	add.s32 	%r26, %r25, %r24;
	st.volatile.shared.u32 	[%r4], %r26;
$L__BB4_11:
	setp.gt.u32 	%p7, %r2, 127;
	bar.sync 	0;
	@%p7 bra 	$L__BB4_13;
	ld.volatile.shared.u32 	%r27, [%r4+512];
	ld.volatile.shared.u32 	%r28, [%r4];
	add.s32 	%r29, %r28, %r27;
	st.volatile.shared.u32 	[%r4], %r29;
$L__BB4_13:
	setp.gt.u32 	%p8, %r2, 63;
	bar.sync 	0;
	@%p8 bra 	$L__BB4_15;
	ld.volatile.shared.u32 	%r30, [%r4+256];
	ld.volatile.shared.u32 	%r31, [%r4];
	add.s32 	%r32, %r31, %r30;
	st.volatile.shared.u32 	[%r4], %r32;
$L__BB4_15:
	setp.gt.u32 	%p9, %r2, 31;
	bar.sync 	0;
	@%p9 bra 	$L__BB4_18;
	setp.ne.s32 	%p10, %r2, 0;
	ld.volatile.shared.u32 	%r33, [%r4+128];
	ld.volatile.shared.u32 	%r34, [%r4];
	add.s32 	%r35, %r34, %r33;
	st.volatile.shared.u32 	[%r4], %r35;
	ld.volatile.shared.u32 	%r36, [%r4+64];
	ld.volatile.shared.u32 	%r37, [%r4];
	add.s32 	%r38, %r37, %r36;
	st.volatile.shared.u32 	[%r4], %r38;
	ld.volatile.shared.u32 	%r39, [%r4+32];
	ld.volatile.shared.u32 	%r40, [%r4];
	add.s32 	%r41, %r40, %r39;
	st.volatile.shared.u32 	[%r4], %r41;
	ld.volatile.shared.u32 	%r42, [%r4+16];
	ld.volatile.shared.u32 	%r43, [%r4];
	add.s32 	%r44, %r43, %r42;
	st.volatile.shared.u32 	[%r4], %r44;
	ld.volatile.shared.u32 	%r45, [%r4+8];
	ld.volatile.shared.u32 	%r46, [%r4];
	add.s32 	%r47, %r46, %r45;
	st.volatile.shared.u32 	[%r4], %r47;
	ld.volatile.shared.u32 	%r48, [%r4+4];
	ld.volatile.shared.u32 	%r49, [%r4];
	add.s32 	%r50, %r49, %r48;
	st.volatile.shared.u32 	[%r4], %r50;
	@%p10 bra 	$L__BB4_18;
	ld.volatile.shared.u32 	%r51, [_ZN4cuda9sPartialsE];
	st.global.u32 	[%rd5], %r51;
$L__BB4_18:
	add.s32 	%r53, %r53, %r5;
	mul.lo.s32 	%r52, %r53, %r14;
	cvt.s64.s32 	%rd14, %r52;
	setp.gt.u64 	%p11, %rd8, %rd14;
	@%p11 bra 	$L__BB4_2;
$L__BB4_19:
	ret;

}
	// .globl	_ZN4cuda20predicateScan_kernelIiLb1EEEvPT_PKS1_mm
.visible .entry _ZN4cuda20predicateScan_kernelIiLb1EEEvPT_PKS1_mm(
	.param .u64 .ptr .align 1 _ZN4cuda20predicateScan_kernelIiLb1EEEvPT_PKS1_mm_param_0,
	.param .u64 .ptr .align 1 _ZN4cuda20predicateScan_kernelIiLb1EEEvPT_PKS1_mm_param_1,
	.param .u64 _ZN4cuda20predicateScan_kernelIiLb1EEEvPT_PKS1_mm_param_2,
	.param .u64 _ZN4cuda20predicateScan_kernelIiLb1EEEvPT_PKS1_mm_param_3
)
{
	.reg .pred 	%p<8>;
	.reg .b32 	%r<61>;
	.reg .b64 	%rd<20>;

	ld.param.u64 	%rd8, [_ZN4cuda20predicateScan_kernelIiLb1EEEvPT_PKS1_mm_param_0];
	ld.param.u64 	%rd9, [_ZN4cuda20predicateScan_kernelIiLb1EEEvPT_PKS1_mm_param_1];
	ld.param.u64 	%rd10, [_ZN4cuda20predicateScan_kernelIiLb1EEEvPT_PKS1_mm_param_2];
	ld.param.u64 	%rd11, [_ZN4cuda20predicateScan_kernelIiLb1EEEvPT_PKS1_mm_param_3];
	mov.u32 	%r1, %tid.x;
	shr.u32 	%r2, %r1, 5;
	and.b32  	%r3, %r1, 31;
	mad.lo.s32 	%r15, %r2, 49, %r3;
	shl.b32 	%r16, %r15, 2;
	mov.u32 	%r17, _ZN4cuda9sPartialsE;
	add.s32 	%r4, %r17, %r16;
	mov.b32 	%r18, 0;
	st.volatile.shared.u32 	[%r4], %r18;
	setp.eq.s64 	%p1, %rd11, 0;
	@%p1 bra 	$L__BB5_13;
	mov.u32 	%r20, %ctaid.x;
	cvt.u64.u32 	%rd13, %r20;
	cvt.u64.u32 	%rd14, %r1;
	mad.lo.s64 	%rd1, %rd11, %rd13, %rd14;
	shl.b32 	%r21, %r2, 2;
	mov.u32 	%r22, _ZN4cuda12warpPartialsE;
	add.s32 	%r5, %r22, %r21;
	shl.b32 	%r23, %r1, 2;
	add.s32 	%r24, %r22, %r23;
	add.s32 	%r6, %r24, 64;
	mov.u32 	%r25, %ntid.x;
	add.s32 	%r26, %r25, -1;
	shr.u32 	%r27, %r26, 5;
	and.b32  	%r28, %r26, 31;
	mad.lo.s32 	%r29, %r27, 49, %r28;
	shl.b32 	%r30, %r29, 2;
	add.s32 	%r7, %r17, %r30;
	cvt.u64.u32 	%rd2, %r25;
	cvta.to.global.u64 	%rd3, %rd9;
	cvta.to.global.u64 	%rd4, %rd8;
	mov.b32 	%r58, 0;
	mov.b64 	%rd19, 0;
$L__BB5_2:
	add.s64 	%rd6, %rd1, %rd19;
	setp.ge.u64 	%p2, %rd6, %rd10;
	mov.b32 	%r59, 0;
	@%p2 bra 	$L__BB5_4;
	shl.b64 	%rd15, %rd6, 2;
	add.s64 	%rd16, %rd3, %rd15;
	ld.global.u32 	%r59, [%rd16];
$L__BB5_4:
	setp.ne.s32 	%p3, %r3, 31;
	st.volatile.shared.u32 	[%r4+64], %r59;
	bar.sync 	0;
	ld.volatile.shared.u32 	%r33, [%r4+64];
	ld.volatile.shared.u32 	%r34, [%r4+60];
	add.s32 	%r35, %r34, %r33;
	st.volatile.shared.u32 	[%r4+64], %r35;
	ld.volatile.shared.u32 	%r36, [%r4+56];
	add.s32 	%r37, %r36, %r35;
	st.volatile.shared.u32 	[%r4+64], %r37;
	ld.volatile.shared.u32 	%r38, [%r4+48];
	add.s32 	%r39, %r38, %r37;
	st.volatile.shared.u32 	[%r4+64], %r39;
	ld.volatile.shared.u32 	%r40, [%r4+32];
	add.s32 	%r41, %r40, %r39;
	st.volatile.shared.u32 	[%r4+64], %r41;
	ld.volatile.shared.u32 	%r42, [%r4];
	add.s32 	%r60, %r42, %r41;
	st.volatile.shared.u32 	[%r4+64], %r60;
	bar.sync 	0;
	@%p3 bra 	$L__BB5_6;
	st.shared.u32 	[%r5+64], %r60;
$L__BB5_6:
	setp.gt.u32 	%p4, %r1, 31;
	bar.sync 	0;
	@%p4 bra 	$L__BB5_8;
	ld.volatile.shared.u32 	%r43, [%r6];
	ld.volatile.shared.u32 	%r44, [%r6+-4];
	add.s32 	%r45, %r44, %r43;
	st.volatile.shared.u32 	[%r6], %r45;
	ld.volatile.shared.u32 	%r46, [%r6+-8];
	add.s32 	%r47, %r46, %r45;
	st.volatile.shared.u32 	[%r6], %r47;
	ld.volatile.shared.u32 	%r48, [%r6+-16];
	add.s32 	%r49, %r48, %r47;
	st.volatile.shared.u32 	[%r6], %r49;
	ld.volatile.shared.u32 	%r50, [%r6+-32];
	add.s32 	%r51, %r50, %r49;
	st.volatile.shared.u32 	[%r6], %r51;
	ld.volatile.shared.u32 	%r52, [%r6+-64];
	add.s32 	%r53, %r52, %r51;
	st.volatile.shared.u32 	[%r6], %r53;
$L__BB5_8:
	setp.lt.u32 	%p5, %r1, 32;
	bar.sync 	0;
	@%p5 bra 	$L__BB5_10;
	ld.shared.u32 	%r54, [%r5+60];
	add.s32 	%r60, %r54, %r60;
$L__BB5_10:
	setp.ge.u64 	%p6, %rd6, %rd10;
	bar.sync 	0;
	st.volatile.shared.u32 	[%r4+64], %r60;
	bar.sync 	0;
	bar.sync 	0;
	@%p6 bra 	$L__BB5_12;
	ld.volatile.shared.u32 	%r55, [%r4+64];
	add.s32 	%r56, %r55, %r58;
	shl.b64 	%rd17, %rd6, 2;
	add.s64 	%rd18, %rd4, %rd17;
	st.global.u32 	[%rd18], %r56;
$L__BB5_12:
	bar.sync 	0;
	ld.volatile.shared.u32 	%r57, [%r7+64];
	add.s32 	%r58, %r57, %r58;
	bar.sync 	0;
	add.s64 	%rd19, %rd19, %rd2;
	setp.lt.u64 	%p7, %rd19, %rd11;
	@%p7 bra 	$L__BB5_2;
$L__BB5_13:
	ret;

}


// ===== COMPILED SASS (sm_100) =====

	.target	sm_100

	.elftype	@"ET_EXEC"


//--------------------- .note.nv.tkinfo           --------------------------
	.section	.note.nv.tkinfo,"",@"SHT_NOTE"
	.sectionflags	@"SHF_NOTE_NV_TKINFO"
	.tkinfo
        /*0018*/ 	.word	0x00000002
        /*0030*/ 	.string	""
        /*0030*/ 	.string	"ptxas"
        /*0030*/ 	.string	"Cuda compilation tools, release 13.0, V13.0.88"
        /*0030*/ 	.string	"Build cuda_13.0.r13.0/compiler.36424714_0"
        /*0030*/ 	.string	"-arch sm_100 -m 64 "



//--------------------- .note.nv.cuinfo           --------------------------
	.section	.note.nv.cuinfo,"",@"SHT_NOTE"
	.sectionflags	@"SHF_NOTE_NV_CUINFO"
        /*0018*/ 	.short	0x0002
        /*001a*/ 	.short	0x0064
        /*001c*/ 	.short	0x0082
	.zero		2


//--------------------- .nv.info                  --------------------------
	.section	.nv.info,"",@"SHT_CUDA_INFO"
	.align	4


	//----- nvinfo : EIATTR_REGCOUNT
	.align		4
        /*0000*/ 	.byte	0x04, 0x2f
        /*0002*/ 	.short	(.L_2 - .L_1)
	.align		4
.L_1:
        /*0004*/ 	.word	index@(_ZN4cuda20streamCompact_kernelIdLb1EEEvPT_S2_S2_S2_S2_S2_S2_S2_S2_S2_PiPKiPKS1_S7_S7_S7_S7_S7_S7_S7_S7_S7_S5_mm)
        /*0008*/ 	.word	0x00000020


	//----- nvinfo : EIATTR_FRAME_SIZE
	.align		4
.L_2:
        /*000c*/ 	.byte	0x04, 0x11
        /*000e*/ 	.short	(.L_4 - .L_3)
	.align		4
.L_3:
        /*0010*/ 	.word	index@(_ZN4cuda20streamCompact_kernelIdLb1EEEvPT_S2_S2_S2_S2_S2_S2_S2_S2_S2_PiPKiPKS1_S7_S7_S7_S7_S7_S7_S7_S7_S7_S5_mm)
        /*0014*/ 	.word	0x00000000


	//----- nvinfo : EIATTR_REGCOUNT
	.align		4
.L_4:
        /*0018*/ 	.byte	0x04, 0x2f
        /*001a*/ 	.short	(.L_6 - .L_5)
	.align		4
.L_5:
        /*001c*/ 	.word	index@(_ZN4cuda24predicateReduceSubarraysIdLi128EEEvPiPKimi)
        /*0020*/ 	.word	0x00000010


	//----- nvinfo : EIATTR_FRAME_SIZE
	.align		4
.L_6:
        /*0024*/ 	.byte	0x04, 0x11
        /*0026*/ 	.short	(.L_8 - .L_7)
	.align		4
.L_7:
        /*0028*/ 	.word	index@(_ZN4cuda24predicateReduceSubarraysIdLi128EEEvPiPKimi)
        /*002c*/ 	.word	0x00000000


	//----- nvinfo : EIATTR_REGCOUNT
	.align		4
.L_8:
        /*0030*/ 	.byte	0x04, 0x2f
        /*0032*/ 	.short	(.L_10 - .L_9)
	.align		4
.L_9:
        /*0034*/ 	.word	index@(_ZN4cuda24predicateReduceSubarraysIdLi256EEEvPiPKimi)
        /*0038*/ 	.word	0x00000010


	//----- nvinfo : EIATTR_FRAME_SIZE
	.align		4
.L_10:
        /*003c*/ 	.byte	0x04, 0x11
        /*003e*/ 	.short	(.L_12 - .L_11)
	.align		4
.L_11:
        /*0040*/ 	.word	index@(_ZN4cuda24predicateReduceSubarraysIdLi256EEEvPiPKimi)
        /*0044*/ 	.word	0x00000000


	//----- nvinfo : EIATTR_REGCOUNT
	.align		4
.L_12:
        /*0048*/ 	.byte	0x04, 0x2f
        /*004a*/ 	.short	(.L_14 - .L_13)
	.align		4
.L_13:
        /*004c*/ 	.word	index@(_ZN4cuda24predicateReduceSubarraysIdLi512EEEvPiPKimi)
        /*0050*/ 	.word	0x00000010


	//----- nvinfo : EIATTR_FRAME_SIZE
	.align		4
.L_14:
        /*0054*/ 	.byte	0x04, 0x11
        /*0056*/ 	.short	(.L_16 - .L_15)
	.align		4
.L_15:
        /*0058*/ 	.word	index@(_ZN4cuda24predicateReduceSubarraysIdLi512EEEvPiPKimi)
        /*005c*/ 	.word	0x00000000


	//----- nvinfo : EIATTR_REGCOUNT
	.align		4
.L_16:
        /*0060*/ 	.byte	0x04, 0x2f
        /*0062*/ 	.short	(.L_18 - .L_17)
	.align		4
.L_17:
        /*0064*/ 	.word	index@(_ZN4cuda24predicateReduceSubarraysIdLi1024EEEvPiPKimi)
        /*0068*/ 	.word	0x00000010


	//----- nvinfo : EIATTR_FRAME_SIZE
	.align		4
.L_18:
        /*006c*/ 	.byte	0x04, 0x11
        /*006e*/ 	.short	(.L_20 - .L_19)
	.align		4
.L_19:
        /*0070*/ 	.word	index@(_ZN4cuda24predicateReduceSubarraysIdLi1024EEEvPiPKimi)
        /*0074*/ 	.word	0x00000000


	//----- nvinfo : EIATTR_REGCOUNT
	.align		4
.L_20:
        /*0078*/ 	.byte	0x04, 0x2f
        /*007a*/ 	.short	(.L_22 - .L_21)
	.align		4
.L_21:
        /*007c*/ 	.word	index@(_ZN4cuda20predicateScan_kernelIiLb1EEEvPT_PKS1_mm)
        /*0080*/ 	.word	0x00000017


	//----- nvinfo : EIATTR_FRAME_SIZE
	.align		4
.L_22:
        /*0084*/ 	.byte	0x04, 0x11
        /*0086*/ 	.short	(.L_24 - .L_23)
	.align		4
.L_23:
        /*0088*/ 	.word	index@(_ZN4cuda20predicateScan_kernelIiLb1EEEvPT_PKS1_mm)
        /*008c*/ 	.word	0x00000000


	//----- nvinfo : EIATTR_MIN_STACK_SIZE
	.align		4
.L_24:
        /*0090*/ 	.byte	0x04, 0x12
        /*0092*/ 	.short	(.L_26 - .L_25)
	.align		4
.L_25:
        /*0094*/ 	.word	index@(_ZN4cuda20predicateScan_kernelIiLb1EEEvPT_PKS1_mm)
        /*0098*/ 	.word	0x00000000


	//----- nvinfo : EIATTR_MIN_STACK_SIZE
	.align		4
.L_26:
        /*009c*/ 	.byte	0x04, 0x12
        /*009e*/ 	.short	(.L_28 - .L_27)
	.align		4
.L_27:
        /*00a0*/ 	.word	index@(_ZN4cuda24predicateReduceSubarraysIdLi1024EEEvPiPKimi)
        /*00a4*/ 	.word	0x00000000


	//----- nvinfo : EIATTR_MIN_STACK_SIZE
	.align		4
.L_28:
        /*00a8*/ 	.byte	0x04, 0x12
        /*00aa*/ 	.short	(.L_30 - .L_29)
	.align		4
.L_29:
        /*00ac*/ 	.word	index@(_ZN4cuda24predicateReduceSubarraysIdLi512EEEvPiPKimi)
        /*00b0*/ 	.word	0x00000000


	//----- nvinfo : EIATTR_MIN_STACK_SIZE
	.align		4
.L_30:
        /*00b4*/ 	.byte	0x04, 0x12
        /*00b6*/ 	.short	(.L_32 - .L_31)
	.align		4
.L_31:
        /*00b8*/ 	.word	index@(_ZN4cuda24predicateReduceSubarraysIdLi256EEEvPiPKimi)
        /*00bc*/ 	.word	0x00000000


	//----- nvinfo : EIATTR_MIN_STACK_SIZE
	.align		4
.L_32:
        /*00c0*/ 	.byte	0x04, 0x12
        /*00c2*/ 	.short	(.L_34 - .L_33)
	.align		4
.L_33:
        /*00c4*/ 	.word	index@(_ZN4cuda24predicateReduceSubarraysIdLi128EEEvPiPKimi)
        /*00c8*/ 	.word	0x00000000


	//----- nvinfo : EIATTR_MIN_STACK_SIZE
	.align		4
.L_34:
        /*00cc*/ 	.byte	0x04, 0x12
        /*00ce*/ 	.short	(.L_36 - .L_35)
	.align		4
.L_35:
        /*00d0*/ 	.word	index@(_ZN4cuda20streamCompact_kernelIdLb1EEEvPT_S2_S2_S2_S2_S2_S2_S2_S2_S2_PiPKiPKS1_S7_S7_S7_S7_S7_S7_S7_S7_S7_S5_mm)
        /*00d4*/ 	.word	0x00000000
.L_36:


//--------------------- .nv.compat                --------------------------
	.section	.nv.compat,"",@"SHT_CUDA_COMPAT_INFO"
	.align	4
        /*0000*/ 	.byte	0x02, 0x09, 0x00, 0x00, 0x02, 0x02, 0x01, 0x00, 0x02, 0x05, 0x05, 0x00, 0x03, 0x07, 0x01, 0x01
        /*0010*/ 	.byte	0x02, 0x03, 0x00, 0x00, 0x02, 0x06, 0x01, 0x00, 0x04, 0x0b, 0x08, 0x00, 0x09, 0x00, 0x00, 0x00
        /*0020*/ 	.byte	0x00, 0x00, 0x00, 0x00


//--------------------- .nv.info._ZN4cuda20predicateScan_kernelIiLb1EEEvPT_PKS1_mm --------------------------
	.section	.nv.info._ZN4cuda20predicateScan_kernelIiLb1EEEvPT_PKS1_mm,"",@"SHT_CUDA_INFO"
	.sectionflags	@""
	.align	4


	//----- nvinfo : EIATTR_CUDA_API_VERSION
	.align		4
        /*0000*/ 	.byte	0x04, 0x37
        /*0002*/ 	.short	(.L_38 - .L_37)
.L_37:
        /*0004*/ 	.word	0x00000082


	//----- nvinfo : EIATTR_KPARAM_INFO
	.align		4
.L_38:
        /*0008*/ 	.byte	0x04, 0x17
        /*000a*/ 	.short	(.L_40 - .L_39)
.L_39:
        /*000c*/ 	.word	0x00000000
        /*0010*/ 	.short	0x0003
        /*0012*/ 	.short	0x0018
        /*0014*/ 	.byte	0x00, 0xf0, 0x21, 0x00


	//----- nvinfo : EIATTR_KPARAM_INFO
	.align		4
.L_40:
        /*0018*/ 	.byte	0x04, 0x17
        /*001a*/ 	.short	(.L_42 - .L_41)
.L_41:
        /*001c*/ 	.word	0x00000000
        /*0020*/ 	.short	0x0002
        /*0022*/ 	.short	0x0010
        /*0024*/ 	.byte	0x00, 0xf0, 0x21, 0x00


	//----- nvinfo : EIATTR_KPARAM_INFO
	.align		4
.L_42:
        /*0028*/ 	.byte	0x04, 0x17
        /*002a*/ 	.short	(.L_44 - .L_43)
.L_43:
        /*002c*/ 	.word	0x00000000
        /*0030*/ 	.short	0x0001
        /*0032*/ 	.short	0x0008
        /*0034*/ 	.byte	0x00, 0xf5, 0x21, 0x00


	//----- nvinfo : EIATTR_KPARAM_INFO
	.align		4
.L_44:
        /*0038*/ 	.byte	0x04, 0x17
        /*003a*/ 	.short	(.L_46 - .L_45)
.L_45:
        /*003c*/ 	.word	0x00000000
        /*0040*/ 	.short	0x0000
        /*0042*/ 	.short	0x0000
        /*0044*/ 	.byte	0x00, 0xf5, 0x21, 0x00


	//----- nvinfo : EIATTR_SPARSE_MMA_MASK
	.align		4
.L_46:
        /*0048*/ 	.byte	0x03, 0x50
        /*004a*/ 	.short	0x0000


	//----- nvinfo : EIATTR_MAXREG_COUNT
	.align		4
        /*004c*/ 	.byte	0x03, 0x1b
        /*004e*/ 	.short	0x00ff


	//----- nvinfo : EIATTR_NUM_BARRIERS
	.align		4
        /*0050*/ 	.byte	0x02, 0x4c
        /*0052*/ 	.byte	0x01
	.zero		1


	//----- nvinfo : EIATTR_MERCURY_ISA_VERSION
	.align		4
        /*0054*/ 	.byte	0x03, 0x5f
        /*0056*/ 	.short	0x0101


	//----- nvinfo : EIATTR_VRC_CTA_INIT_COUNT
	.align		4
        /*0058*/ 	.byte	0x02, 0x4a
	.zero		1
	.zero		1


	//----- nvinfo : EIATTR_EXIT_INSTR_OFFSETS
	.align		4
        /*005c*/ 	.byte	0x04, 0x1c
        /*005e*/ 	.short	(.L_48 - .L_47)


	//   ....[0]....
.L_47:
        /*0060*/ 	.word	0x000000d0


	//   ....[1]....
        /*0064*/ 	.word	0x00000690


	//----- nvinfo : EIATTR_CRS_STACK_SIZE
	.align		4
.L_48:
        /*0068*/ 	.byte	0x04, 0x1e
        /*006a*/ 	.short	(.L_50 - .L_49)
.L_49:
        /*006c*/ 	.word	0x00000000


	//----- nvinfo : EIATTR_CBANK_PARAM_SIZE
	.align		4
.L_50:
        /*0070*/ 	.byte	0x03, 0x19
        /*0072*/ 	.short	0x0020


	//----- nvinfo : EIATTR_PARAM_CBANK
	.align		4
        /*0074*/ 	.byte	0x04, 0x0a
        /*0076*/ 	.short	(.L_52 - .L_51)
	.align		4
.L_51:
        /*0078*/ 	.word	index@(.nv.constant0._ZN4cuda20predicateScan_kernelIiLb1EEEvPT_PKS1_mm)
        /*007c*/ 	.short	0x0380
        /*007e*/ 	.short	0x0020


	//----- nvinfo : EIATTR_SW_WAR
	.align		4
.L_52:
        /*0080*/ 	.byte	0x04, 0x36
        /*0082*/ 	.short	(.L_54 - .L_53)
.L_53:
        /*0084*/ 	.word	0x00000008
.L_54:


//--------------------- .nv.info._ZN4cuda24predicateReduceSubarraysIdLi1024EEEvPiPKimi --------------------------
	.section	.nv.info._ZN4cuda24predicateReduceSubarraysIdLi1024EEEvPiPKimi,"",@"SHT_CUDA_INFO"
	.sectionflags	@""
	.align	4


	//----- nvinfo : EIATTR_CUDA_API_VERSION
	.align		4
        /*0000*/ 	.byte	0x04, 0x37
        /*0002*/ 	.short	(.L_56 - .L_55)
.L_55:
        /*0004*/ 	.word	0x00000082


	//----- nvinfo : EIATTR_KPARAM_INFO
	.align		4
.L_56:
        /*0008*/ 	.byte	0x04, 0x17
        /*000a*/ 	.short	(.L_58 - .L_57)
.L_57:
        /*000c*/ 	.word	0x00000000
        /*0010*/ 	.short	0x0003
        /*0012*/ 	.short	0x0018
        /*0014*/ 	.byte	0x00, 0xf0, 0x11, 0x00


	//----- nvinfo : EIATTR_KPARAM_INFO
	.align		4
.L_58:
        /*0018*/ 	.byte	0x04, 0x17
        /*001a*/ 	.short	(.L_60 - .L_59)
.L_59:
        /*001c*/ 	.word	0x00000000
        /*0020*/ 	.short	0x0002
        /*0022*/ 	.short	0x0010
        /*0024*/ 	.byte	0x00, 0xf0, 0x21, 0x00


	//----- nvinfo : EIATTR_KPARAM_INFO
	.align		4
.L_60:
        /*0028*/ 	.byte	0x04, 0x17
        /*002a*/ 	.short	(.L_62 - .L_61)
.L_61:
        /*002c*/ 	.word	0x00000000
        /*0030*/ 	.short	0x0001
        /*0032*/ 	.short	0x0008
        /*0034*/ 	.byte	0x00, 0xf5, 0x21, 0x00


	//----- nvinfo : EIATTR_KPARAM_INFO
	.align		4
.L_62:
        /*0038*/ 	.byte	0x04, 0x17
        /*003a*/ 	.short	(.L_64 - .L_63)
.L_63:
        /*003c*/ 	.word	0x00000000
        /*0040*/ 	.short	0x0000
        /*0042*/ 	.short	0x0000
        /*0044*/ 	.byte	0x00, 0xf5, 0x21, 0x00


	//----- nvinfo : EIATTR_SPARSE_MMA_MASK
	.align		4
.L_64:
        /*0048*/ 	.byte	0x03, 0x50
        /*004a*/ 	.short	0x0000


	//----- nvinfo : EIATTR_MAXREG_COUNT
	.align		4
        /*004c*/ 	.byte	0x03, 0x1b
        /*004e*/ 	.short	0x00ff


	//----- nvinfo : EIATTR_NUM_BARRIERS
	.align		4
        /*0050*/ 	.byte	0x02, 0x4c
        /*0052*/ 	.byte	0x01
	.zero		1


	//----- nvinfo : EIATTR_MERCURY_ISA_VERSION
	.align		4
        /*0054*/ 	.byte	0x03, 0x5f
        /*0056*/ 	.short	0x0101


	//----- nvinfo : EIATTR_VRC_CTA_INIT_COUNT
	.align		4
        /*0058*/ 	.byte	0x02, 0x4a
	.zero		1
	.zero		1


	//----- nvinfo : EIATTR_EXIT_INSTR_OFFSETS
	.align		4
        /*005c*/ 	.byte	0x04, 0x1c
        /*005e*/ 	.short	(.L_66 - .L_65)


	//   ....[0]....
.L_65:
        /*0060*/ 	.word	0x00000090


	//   ....[1]....
        /*0064*/ 	.word	0x00000730


	//----- nvinfo : EIATTR_CRS_STACK_SIZE
	.align		4
.L_66:
        /*0068*/ 	.byte	0x04, 0x1e
        /*006a*/ 	.short	(.L_68 - .L_67)
.L_67:
        /*006c*/ 	.word	0x00000000


	//----- nvinfo : EIATTR_CBANK_PARAM_SIZE
	.align		4
.L_68:
        /*0070*/ 	.byte	0x03, 0x19
        /*0072*/ 	.short	0x001c


	//----- nvinfo : EIATTR_PARAM_CBANK
	.align		4
        /*0074*/ 	.byte	0x04, 0x0a
        /*0076*/ 	.short	(.L_70 - .L_69)
	.align		4
.L_69:
        /*0078*/ 	.word	index@(.nv.constant0._ZN4cuda24predicateReduceSubarraysIdLi1024EEEvPiPKimi)
        /*007c*/ 	.short	0x0380
        /*007e*/ 	.short	0x001c


	//----- nvinfo : EIATTR_SW_WAR
	.align		4
.L_70:
        /*0080*/ 	.byte	0x04, 0x36
        /*0082*/ 	.short	(.L_72 - .L_71)
.L_71:
        /*0084*/ 	.word	0x00000008
.L_72:


//--------------------- .nv.info._ZN4cuda24predicateReduceSubarraysIdLi512EEEvPiPKimi --------------------------
	.section	.nv.info._ZN4cuda24predicateReduceSubarraysIdLi512EEEvPiPKimi,"",@"SHT_CUDA_INFO"
	.sectionflags	@""
	.align	4


	//----- nvinfo : EIATTR_CUDA_API_VERSION
	.align		4
        /*0000*/ 	.byte	0x04, 0x37
        /*0002*/ 	.short	(.L_74 - .L_73)
.L_73:
        /*0004*/ 	.word	0x00000082


	//----- nvinfo : EIATTR_KPARAM_INFO
	.align		4
.L_74:
        /*0008*/ 	.byte	0x04, 0x17
        /*000a*/ 	.short	(.L_76 - .L_75)
.L_75:
        /*000c*/ 	.word	0x00000000
        /*0010*/ 	.short	0x0003
        /*0012*/ 	.short	0x0018
        /*0014*/ 	.byte	0x00, 0xf0, 0x11, 0x00


	//----- nvinfo : EIATTR_KPARAM_INFO
	.align		4
.L_76:
        /*0018*/ 	.byte	0x04, 0x17
        /*001a*/ 	.short	(.L_78 - .L_77)
.L_77:
        /*001c*/ 	.word	0x00000000
        /*0020*/ 	.short	0x0002
        /*0022*/ 	.short	0x0010
        /*0024*/ 	.byte	0x00, 0xf0, 0x21, 0x00


	//----- nvinfo : EIATTR_KPARAM_INFO
	.align		4
.L_78:
        /*0028*/ 	.byte	0x04, 0x17
        /*002a*/ 	.short	(.L_80 - .L_79)
.L_79:
        /*002c*/ 	.word	0x00000000
        /*0030*/ 	.short	0x0001
        /*0032*/ 	.short	0x0008
        /*0034*/ 	.byte	0x00, 0xf5, 0x21, 0x00


	//----- nvinfo : EIATTR_KPARAM_INFO
	.align		4
.L_80:
        /*0038*/ 	.byte	0x04, 0x17
        /*003a*/ 	.short	(.L_82 - .L_81)
.L_81:
        /*003c*/ 	.word	0x00000000
        /*0040*/ 	.short	0x0000
        /*0042*/ 	.short	0x0000
        /*0044*/ 	.byte	0x00, 0xf5, 0x21, 0x00


	//----- nvinfo : EIATTR_SPARSE_MMA_MASK
	.align		4
.L_82:
        /*0048*/ 	.byte	0x03, 0x50
        /*004a*/ 	.short	0x0000


	//----- nvinfo : EIATTR_MAXREG_COUNT
	.align		4
        /*004c*/ 	.byte	0x03, 0x1b
        /*004e*/ 	.short	0x00ff


	//----- nvinfo : EIATTR_NUM_BARRIERS
	.align		4
        /*0050*/ 	.byte	0x02, 0x4c
        /*0052*/ 	.byte	0x01
	.zero		1


	//----- nvinfo : EIATTR_MERCURY_ISA_VERSION
	.align		4
        /*0054*/ 	.byte	0x03, 0x5f
        /*0056*/ 	.short	0x0101


	//----- nvinfo : EIATTR_VRC_CTA_INIT_COUNT
	.align		4
        /*0058*/ 	.byte	0x02, 0x4a
	.zero		1
	.zero		1


	//----- nvinfo : EIATTR_EXIT_INSTR_OFFSETS
	.align		4
        /*005c*/ 	.byte	0x04, 0x1c
        /*005e*/ 	.short	(.L_84 - .L_83)


	//   ....[0]....
.L_83:
        /*0060*/ 	.word	0x00000090


	//   ....[1]....
        /*0064*/ 	.word	0x000006d0


	//----- nvinfo : EIATTR_CRS_STACK_SIZE
	.align		4
.L_84:
        /*0068*/ 	.byte	0x04, 0x1e
        /*006a*/ 	.short	(.L_86 - .L_85)
.L_85:
        /*006c*/ 	.word	0x00000000


	//----- nvinfo : EIATTR_CBANK_PARAM_SIZE
	.align		4
.L_86:
        /*0070*/ 	.byte	0x03, 0x19
        /*0072*/ 	.short	0x001c


	//----- nvinfo : EIATTR_PARAM_CBANK
	.align		4
        /*0074*/ 	.byte	0x04, 0x0a
        /*0076*/ 	.short	(.L_88 - .L_87)
	.align		4
.L_87:
        /*0078*/ 	.word	index@(.nv.constant0._ZN4cuda24predicateReduceSubarraysIdLi512EEEvPiPKimi)
        /*007c*/ 	.short	0x0380
        /*007e*/ 	.short	0x001c


	//----- nvinfo : EIATTR_SW_WAR
	.align		4
.L_88:
        /*0080*/ 	.byte	0x04, 0x36
        /*0082*/ 	.short	(.L_90 - .L_89)
.L_89:
        /*0084*/ 	.word	0x00000008
.L_90:


//--------------------- .nv.info._ZN4cuda24predicateReduceSubarraysIdLi256EEEvPiPKimi --------------------------
	.section	.nv.info._ZN4cuda24predicateReduceSubarraysIdLi256EEEvPiPKimi,"",@"SHT_CUDA_INFO"
	.sectionflags	@""
	.align	4


	//----- nvinfo : EIATTR_CUDA_API_VERSION
	.align		4
        /*0000*/ 	.byte	0x04, 0x37
        /*0002*/ 	.short	(.L_92 - .L_91)
.L_91:
        /*0004*/ 	.word	0x00000082


	//----- nvinfo : EIATTR_KPARAM_INFO
	.align		4
.L_92:
        /*0008*/ 	.byte	0x04, 0x17
        /*000a*/ 	.short	(.L_94 - .L_93)
.L_93:
        /*000c*/ 	.word	0x00000000
        /*0010*/ 	.short	0x0003
        /*0012*/ 	.short	0x0018
        /*0014*/ 	.byte	0x00, 0xf0, 0x11, 0x00


	//----- nvinfo : EIATTR_KPARAM_INFO
	.align		4
.L_94:
        /*0018*/ 	.byte	0x04, 0x17
        /*001a*/ 	.short	(.L_96 - .L_95)
.L_95:
        /*001c*/ 	.word	0x00000000
        /*0020*/ 	.short	0x0002
        /*0022*/ 	.short	0x0010
        /*0024*/ 	.byte	0x00, 0xf0, 0x21, 0x00


	//----- nvinfo : EIATTR_KPARAM_INFO
	.align		4
.L_96:
        /*0028*/ 	.byte	0x04, 0x17
        /*002a*/ 	.short	(.L_98 - .L_97)
.L_97:
        /*002c*/ 	.word	0x00000000
        /*0030*/ 	.short	0x0001
        /*0032*/ 	.short	0x0008
        /*0034*/ 	.byte	0x00, 0xf5, 0x21, 0x00


	//----- nvinfo : EIATTR_KPARAM_INFO
	.align		4
.L_98:
        /*0038*/ 	.byte	0x04, 0x17
        /*003a*/ 	.short	(.L_100 - .L_99)
.L_99:
        /*003c*/ 	.word	0x00000000
        /*0040*/ 	.short	0x0000
        /*0042*/ 	.short	0x0000
        /*0044*/ 	.byte	0x00, 0xf5, 0x21, 0x00


	//----- nvinfo : EIATTR_SPARSE_MMA_MASK
	.align		4
.L_100:
        /*0048*/ 	.byte	0x03, 0x50
        /*004a*/ 	.short	0x0000


	//----- nvinfo : EIATTR_MAXREG_COUNT
	.align		4
        /*004c*/ 	.byte	0x03, 0x1b
        /*004e*/ 	.short	0x00ff


	//----- nvinfo : EIATTR_NUM_BARRIERS
	.align		4
        /*0050*/ 	.byte	0x02, 0x4c
        /*0052*/ 	.byte	0x01
	.zero		1


	//----- nvinfo : EIATTR_MERCURY_ISA_VERSION
	.align		4
        /*0054*/ 	.byte	0x03, 0x5f
        /*0056*/ 	.short	0x0101


	//----- nvinfo : EIATTR_VRC_CTA_INIT_COUNT
	.align		4
        /*0058*/ 	.byte	0x02, 0x4a
	.zero		1
	.zero		1


	//----- nvinfo : EIATTR_EXIT_INSTR_OFFSETS
	.align		4
        /*005c*/ 	.byte	0x04, 0x1c
        /*005e*/ 	.short	(.L_102 - .L_101)


	//   ....[0]....
.L_101:
        /*0060*/ 	.word	0x00000090


	//   ....[1]....
        /*0064*/ 	.word	0x00000670


	//----- nvinfo : EIATTR_CRS_STACK_SIZE
	.align		4
.L_102:
        /*0068*/ 	.byte	0x04, 0x1e
        /*006a*/ 	.short	(.L_104 - .L_103)
.L_103:
        /*006c*/ 	.word	0x00000000


	//----- nvinfo : EIATTR_CBANK_PARAM_SIZE
	.align		4
.L_104:
        /*0070*/ 	.byte	0x03, 0x19
        /*0072*/ 	.short	0x001c


	//----- nvinfo : EIATTR_PARAM_CBANK
	.align		4
        /*0074*/ 	.byte	0x04, 0x0a
        /*0076*/ 	.short	(.L_106 - .L_105)
	.align		4
.L_105:
        /*0078*/ 	.word	index@(.nv.constant0._ZN4cuda24predicateReduceSubarraysIdLi256EEEvPiPKimi)
        /*007c*/ 	.short	0x0380
        /*007e*/ 	.short	0x001c


	//----- nvinfo : EIATTR_SW_WAR
	.align		4
.L_106:
        /*0080*/ 	.byte	0x04, 0x36
        /*0082*/ 	.short	(.L_108 - .L_107)
.L_107:
        /*0084*/ 	.word	0x00000008
.L_108:


//--------------------- .nv.info._ZN4cuda24predicateReduceSubarraysIdLi128EEEvPiPKimi --------------------------
	.section	.nv.info._ZN4cuda24predicateReduceSubarraysIdLi128EEEvPiPKimi,"",@"SHT_CUDA_INFO"
	.sectionflags	@""
	.align	4


	//----- nvinfo : EIATTR_CUDA_API_VERSION
	.align		4
        /*0000*/ 	.byte	0x04, 0x37
        /*0002*/ 	.short	(.L_110 - .L_109)
.L_109:
        /*0004*/ 	.word	0x00000082


	//----- nvinfo : EIATTR_KPARAM_INFO
	.align		4
.L_110:
        /*0008*/ 	.byte	0x04, 0x17
        /*000a*/ 	.short	(.L_112 - .L_111)
.L_111:
        /*000c*/ 	.word	0x00000000
        /*0010*/ 	.short	0x0003
        /*0012*/ 	.short	0x0018
        /*0014*/ 	.byte	0x00, 0xf0, 0x11, 0x00


	//----- nvinfo : EIATTR_KPARAM_INFO
	.align		4
.L_112:
        /*0018*/ 	.byte	0x04, 0x17
        /*001a*/ 	.short	(.L_114 - .L_113)
.L_113:
        /*001c*/ 	.word	0x00000000
        /*0020*/ 	.short	0x0002
        /*0022*/ 	.short	0x0010
        /*0024*/ 	.byte	0x00, 0xf0, 0x21, 0x00


	//----- nvinfo : EIATTR_KPARAM_INFO
	.align		4
.L_114:
        /*0028*/ 	.byte	0x04, 0x17
        /*002a*/ 	.short	(.L_116 - .L_115)
.L_115:
        /*002c*/ 	.word	0x00000000
        /*0030*/ 	.short	0x0001
        /*0032*/ 	.short	0x0008
        /*0034*/ 	.byte	0x00, 0xf5, 0x21, 0x00


	//----- nvinfo : EIATTR_KPARAM_INFO
	.align		4
.L_116:
        /*0038*/ 	.byte	0x04, 0x17
        /*003a*/ 	.short	(.L_118 - .L_117)
.L_117:
        /*003c*/ 	.word	0x00000000
        /*0040*/ 	.short	0x0000
        /*0042*/ 	.short	0x0000
        /*0044*/ 	.byte	0x00, 0xf5, 0x21, 0x00


	//----- nvinfo : EIATTR_SPARSE_MMA_MASK
	.align		4
.L_118:
        /*0048*/ 	.byte	0x03, 0x50
        /*004a*/ 	.short	0x0000


	//----- nvinfo : EIATTR_MAXREG_COUNT
	.align		4
        /*004c*/ 	.byte	0x03, 0x1b
        /*004e*/ 	.short	0x00ff


	//----- nvinfo : EIATTR_NUM_BARRIERS
	.align		4
        /*0050*/ 	.byte	0x02, 0x4c
        /*0052*/ 	.byte	0x01
	.zero		1


	//----- nvinfo : EIATTR_MERCURY_ISA_VERSION
	.align		4
        /*0054*/ 	.byte	0x03, 0x5f
        /*0056*/ 	.short	0x0101


	//----- nvinfo : EIATTR_VRC_CTA_INIT_COUNT
	.align		4
        /*0058*/ 	.byte	0x02, 0x4a
	.zero		1
	.zero		1


	//----- nvinfo : EIATTR_EXIT_INSTR_OFFSETS
	.align		4
        /*005c*/ 	.byte	0x04, 0x1c
        /*005e*/ 	.short	(.L_120 - .L_119)


	//   ....[0]....
.L_119:
        /*0060*/ 	.word	0x00000090


	//   ....[1]....
        /*0064*/ 	.word	0x00000610


	//----- nvinfo : EIATTR_CRS_STACK_SIZE
	.align		4
.L_120:
        /*0068*/ 	.byte	0x04, 0x1e
        /*006a*/ 	.short	(.L_122 - .L_121)
.L_121:
        /*006c*/ 	.word	0x00000000


	//----- nvinfo : EIATTR_CBANK_PARAM_SIZE
	.align		4
.L_122:
        /*0070*/ 	.byte	0x03, 0x19
        /*0072*/ 	.short	0x001c


	//----- nvinfo : EIATTR_PARAM_CBANK
	.align		4
        /*0074*/ 	.byte	0x04, 0x0a
        /*0076*/ 	.short	(.L_124 - .L_123)
	.align		4
.L_123:
        /*0078*/ 	.word	index@(.nv.constant0._ZN4cuda24predicateReduceSubarraysIdLi128EEEvPiPKimi)
        /*007c*/ 	.short	0x0380
        /*007e*/ 	.short	0x001c


	//----- nvinfo : EIATTR_SW_WAR
	.align		4
.L_124:
        /*0080*/ 	.byte	0x04, 0x36
        /*0082*/ 	.short	(.L_126 - .L_125)
.L_125:
        /*0084*/ 	.word	0x00000008
.L_126:


//--------------------- .nv.info._ZN4cuda20streamCompact_kernelIdLb1EEEvPT_S2_S2_S2_S2_S2_S2_S2_S2_S2_PiPKiPKS1_S7_S7_S7_S7_S7_S7_S7_S7_S7_S5_mm --------------------------
	.section	.nv.info._ZN4cuda20streamCompact_kernelIdLb1EEEvPT_S2_S2_S2_S2_S2_S2_S2_S2_S2_PiPKiPKS1_S7_S7_S7_S7_S7_S7_S7_S7_S7_S5_mm,"",@"SHT_CUDA_INFO"
	.sectionflags	@""
	.align	4


	//----- nvinfo : EIATTR_CUDA_API_VERSION
	.align		4
        /*0000*/ 	.byte	0x04, 0x37
        /*0002*/ 	.short	(.L_128 - .L_127)
.L_127:
        /*0004*/ 	.word	0x00000082


	//----- nvinfo : EIATTR_KPARAM_INFO
	.align		4
.L_128:
        /*0008*/ 	.byte	0x04, 0x17
        /*000a*/ 	.short	(.L_130 - .L_129)
.L_129:
        /*000c*/ 	.word	0x00000000
        /*0010*/ 	.short	0x0018
        /*0012*/ 	.short	0x00c0
        /*0014*/ 	.byte	0x00, 0xf0, 0x21, 0x00


	//----- nvinfo : EIATTR_KPARAM_INFO
	.align		4
.L_130:
        /*0018*/ 	.byte	0x04, 0x17
        /*001a*/ 	.short	(.L_132 - .L_131)
.L_131:
        /*001c*/ 	.word	0x00000000
        /*0020*/ 	.short	0x0017
        /*0022*/ 	.short	0x00b8
        /*0024*/ 	.byte	0x00, 0xf0, 0x21, 0x00


	//----- nvinfo : EIATTR_KPARAM_INFO
	.align		4
.L_132:
        /*0028*/ 	.byte	0x04, 0x17
        /*002a*/ 	.short	(.L_134 - .L_133)
.L_133:
        /*002c*/ 	.word	0x00000000
        /*0030*/ 	.short	0x0016
        /*0032*/ 	.short	0x00b0
        /*0034*/ 	.byte	0x00, 0xf5, 0x21, 0x00


	//----- nvinfo : EIATTR_KPARAM_INFO
	.align		4
.L_134:
        /*0038*/ 	.byte	0x04, 0x17
        /*003a*/ 	.short	(.L_136 - .L_135)
.L_135:
        /*003c*/ 	.word	0x00000000
        /*0040*/ 	.short	0x0015
        /*0042*/ 	.short	0x00a8
        /*0044*/ 	.byte	0x00, 0xf5, 0x21, 0x00


	//----- nvinfo : EIATTR_KPARAM_INFO
	.align		4
.L_136:
        /*0048*/ 	.byte	0x04, 0x17
        /*004a*/ 	.short	(.L_138 - .L_137)
.L_137:
        /*004c*/ 	.word	0x00000000
        /*0050*/ 	.short	0x0014
        /*0052*/ 	.short	0x00a0
        /*0054*/ 	.byte	0x00, 0xf5, 0x21, 0x00


	//----- nvinfo : EIATTR_KPARAM_INFO
	.align		4
.L_138:
        /*0058*/ 	.byte	0x04, 0x17
        /*005a*/ 	.short	(.L_140 - .L_139)
.L_139:
        /*005c*/ 	.word	0x00000000
        /*0060*/ 	.short	0x0013
        /*0062*/ 	.short	0x0098
        /*0064*/ 	.byte	0x00, 0xf5, 0x21, 0x00


	//----- nvinfo : EIATTR_KPARAM_INFO
	.align		4
.L_140:
        /*0068*/ 	.byte	0x04, 0x17
        /*006a*/ 	.short	(.L_142 - .L_141)
.L_141:
        /*006c*/ 	.word	0x00000000
        /*0070*/ 	.short	0x0012
        /*0072*/ 	.short	0x0090
        /*0074*/ 	.byte	0x00, 0xf5, 0x21, 0x00


	//----- nvinfo : EIATTR_KPARAM_INFO
	.align		4
.L_142:
        /*0078*/ 	.byte	0x04, 0x17
        /*007a*/ 	.short	(.L_144 - .L_143)
.L_143:
        /*007c*/ 	.word	0x00000000
        /*0080*/ 	.short	0x0011
        /*0082*/ 	.short	0x0088
        /*0084*/ 	.byte	0x00, 0xf5, 0x21, 0x00


	//----- nvinfo : EIATTR_KPARAM_INFO
	.align		4
.L_144:
        /*0088*/ 	.byte	0x04, 0x17
        /*008a*/ 	.short	(.L_146 - .L_145)
.L_145:
        /*008c*/ 	.word	0x00000000
        /*0090*/ 	.short	0x0010
        /*0092*/ 	.short	0x0080
        /*0094*/ 	.byte	0x00, 0xf5, 0x21, 0x00


	//----- nvinfo : EIATTR_KPARAM_INFO
	.align		4
.L_146:
        /*0098*/ 	.byte	0x04, 0x17
        /*009a*/ 	.short	(.L_148 - .L_147)
.L_147:
        /*009c*/ 	.word	0x00000000
        /*00a0*/ 	.short	0x000f
        /*00a2*/ 	.short	0x0078
        /*00a4*/ 	.byte	0x00, 0xf5, 0x21, 0x00


	//----- nvinfo : EIATTR_KPARAM_INFO
	.align		4
.L_148:
        /*00a8*/ 	.byte	0x04, 0x17
        /*00aa*/ 	.short	(.L_150 - .L_149)
.L_149:
        /*00ac*/ 	.word	0x00000000
        /*00b0*/ 	.short	0x000e
        /*00b2*/ 	.short	0x0070
        /*00b4*/ 	.byte	0x00, 0xf5, 0x21, 0x00


	//----- nvinfo : EIATTR_KPARAM_INFO
	.align		4
.L_150:
        /*00b8*/ 	.byte	0x04, 0x17
        /*00ba*/ 	.short	(.L_152 - .L_151)
.L_151:
        /*00bc*/ 	.word	0x00000000
        /*00c0*/ 	.short	0x000d
        /*00c2*/ 	.short	0x0068
        /*00c4*/ 	.byte	0x00, 0xf5, 0x21, 0x00


	//----- nvinfo : EIATTR_KPARAM_INFO
	.align		4
.L_152:
        /*00c8*/ 	.byte	0x04, 0x17
        /*00ca*/ 	.short	(.L_154 - .L_153)
.L_153:
        /*00cc*/ 	.word	0x00000000
        /*00d0*/ 	.short	0x000c
        /*00d2*/ 	.short	0x0060
        /*00d4*/ 	.byte	0x00, 0xf5, 0x21, 0x00


	//----- nvinfo : EIATTR_KPARAM_INFO
	.align		4
.L_154:
        /*00d8*/ 	.byte	0x04, 0x17
        /*00da*/ 	.short	(.L_156 - .L_155)
.L_155:
        /*00dc*/ 	.word	0x00000000
        /*00e0*/ 	.short	0x000b
        /*00e2*/ 	.short	0x0058
        /*00e4*/ 	.byte	0x00, 0xf5, 0x21, 0x00


	//----- nvinfo : EIATTR_KPARAM_INFO
	.align		4
.L_156:
        /*00e8*/ 	.byte	0x04, 0x17
        /*00ea*/ 	.short	(.L_158 - .L_157)
.L_157:
        /*00ec*/ 	.word	0x00000000
        /*00f0*/ 	.short	0x000a
        /*00f2*/ 	.short	0x0050
        /*00f4*/ 	.byte	0x00, 0xf5, 0x21, 0x00


	//----- nvinfo : EIATTR_KPARAM_INFO
	.align		4
.L_158:
        /*00f8*/ 	.byte	0x04, 0x17
        /*00fa*/ 	.short	(.L_160 - .L_159)
.L_159:
        /*00fc*/ 	.word	0x00000000
        /*0100*/ 	.short	0x0009
        /*0102*/ 	.short	0x0048
        /*0104*/ 	.byte	0x00, 0xf5, 0x21, 0x00


	//----- nvinfo : EIATTR_KPARAM_INFO
	.align		4
.L_160:
        /*0108*/ 	.byte	0x04, 0x17
        /*010a*/ 	.short	(.L_162 - .L_161)
.L_161:
        /*010c*/ 	.word	0x00000000
        /*0110*/ 	.short	0x0008
        /*0112*/ 	.short	0x0040
        /*0114*/ 	.byte	0x00, 0xf5, 0x21, 0x00


	//----- nvinfo : EIATTR_KPARAM_INFO
	.align		4
.L_162:
        /*0118*/ 	.byte	0x04, 0x17
        /*011a*/ 	.short	(.L_164 - .L_163)
.L_163:
        /*011c*/ 	.word	0x00000000
        /*0120*/ 	.short	0x0007
        /*0122*/ 	.short	0x0038
        /*0124*/ 	.byte	0x00, 0xf5, 0x21, 0x00


	//----- nvinfo : EIATTR_KPARAM_INFO
	.align		4
.L_164:
        /*0128*/ 	.byte	0x04, 0x17
        /*012a*/ 	.short	(.L_166 - .L_165)
.L_165:
        /*012c*/ 	.word	0x00000000
        /*0130*/ 	.short	0x0006
        /*0132*/ 	.short	0x0030
        /*0134*/ 	.byte	0x00, 0xf5, 0x21, 0x00


	//----- nvinfo : EIATTR_KPARAM_INFO
	.align		4
.L_166:
        /*0138*/ 	.byte	0x04, 0x17
        /*013a*/ 	.short	(.L_168 - .L_167)
.L_167:
        /*013c*/ 	.word	0x00000000
        /*0140*/ 	.short	0x0005
        /*0142*/ 	.short	0x0028
        /*0144*/ 	.byte	0x00, 0xf5, 0x21, 0x00


	//----- nvinfo : EIATTR_KPARAM_INFO
	.align		4
.L_168:
        /*0148*/ 	.byte	0x04, 0x17
        /*014a*/ 	.short	(.L_170 - .L_169)
.L_169:
        /*014c*/ 	.word	0x00000000
        /*0150*/ 	.short	0x0004
        /*0152*/ 	.short	0x0020
        /*0154*/ 	.byte	0x00, 0xf5, 0x21, 0x00


	//----- nvinfo : EIATTR_KPARAM_INFO
	.align		4
.L_170:
        /*0158*/ 	.byte	0x04, 0x17
        /*015a*/ 	.short	(.L_172 - .L_171)
.L_171:
        /*015c*/ 	.word	0x00000000
        /*0160*/ 	.short	0x0003
        /*0162*/ 	.short	0x0018
        /*0164*/ 	.byte	0x00, 0xf5, 0x21, 0x00


	//----- nvinfo : EIATTR_KPARAM_INFO
	.align		4
.L_172:
        /*0168*/ 	.byte	0x04, 0x17
        /*016a*/ 	.short	(.L_174 - .L_173)
.L_173:
        /*016c*/ 	.word	0x00000000
        /*0170*/ 	.short	0x0002
        /*0172*/ 	.short	0x0010
        /*0174*/ 	.byte	0x00, 0xf5, 0x21, 0x00


	//----- nvinfo : EIATTR_KPARAM_INFO
	.align		4
.L_174:
        /*0178*/ 	.byte	0x04, 0x17
        /*017a*/ 	.short	(.L_176 - .L_175)
.L_175:
        /*017c*/ 	.word	0x00000000
        /*0180*/ 	.short	0x0001
        /*0182*/ 	.short	0x0008
        /*0184*/ 	.byte	0x00, 0xf5, 0x21, 0x00


	//----- nvinfo : EIATTR_KPARAM_INFO
	.align		4
.L_176:
        /*0188*/ 	.byte	0x04, 0x17
        /*018a*/ 	.short	(.L_178 - .L_177)
.L_177:
        /*018c*/ 	.word	0x00000000
        /*0190*/ 	.short	0x0000
        /*0192*/ 	.short	0x0000
        /*0194*/ 	.byte	0x00, 0xf5, 0x21, 0x00


	//----- nvinfo : EIATTR_SPARSE_MMA_MASK
	.align		4
.L_178:
        /*0198*/ 	.byte	0x03, 0x50
        /*019a*/ 	.short	0x0000


	//----- nvinfo : EIATTR_MAXREG_COUNT
	.align		4
        /*019c*/ 	.byte	0x03, 0x1b
        /*019e*/ 	.short	0x00ff


	//----- nvinfo : EIATTR_NUM_BARRIERS
	.align		4
        /*01a0*/ 	.byte	0x02, 0x4c
        /*01a2*/ 	.byte	0x01
	.zero		1


	//----- nvinfo : EIATTR_MERCURY_ISA_VERSION
	.align		4
        /*01a4*/ 	.byte	0x03, 0x5f
        /*01a6*/ 	.short	0x0101


	//----- nvinfo : EIATTR_VRC_CTA_INIT_COUNT
	.align		4
        /*01a8*/ 	.byte	0x02, 0x4a
	.zero		1
	.zero		1


	//----- nvinfo : EIATTR_EXIT_INSTR_OFFSETS
	.align		4
        /*01ac*/ 	.byte	0x04, 0x1c
        /*01ae*/ 	.short	(.L_180 - .L_179)


	//   ....[0]....
.L_179:
        /*01b0*/ 	.word	0x00000bd0


	//   ....[1]....
        /*01b4*/ 	.word	0x00000c90


	//   ....[2]....
        /*01b8*/ 	.word	0x00000d60


	//----- nvinfo : EIATTR_CRS_STACK_SIZE
	.align		4
.L_180:
        /*01bc*/ 	.byte	0x04, 0x1e
        /*01be*/ 	.short	(.L_182 - .L_181)
.L_181:
        /*01c0*/ 	.word	0x00000000


	//----- nvinfo : EIATTR_CBANK_PARAM_SIZE
	.align		4
.L_182:
        /*01c4*/ 	.byte	0x03, 0x19
        /*01c6*/ 	.short	0x00c8


	//----- nvinfo : EIATTR_PARAM_CBANK
	.align		4
        /*01c8*/ 	.byte	0x04, 0x0a
        /*01ca*/ 	.short	(.L_184 - .L_183)
	.align		4
.L_183:
        /*01cc*/ 	.word	index@(.nv.constant0._ZN4cuda20streamCompact_kernelIdLb1EEEvPT_S2_S2_S2_S2_S2_S2_S2_S2_S2_PiPKiPKS1_S7_S7_S7_S7_S7_S7_S7_S7_S7_S5_mm)
        /*01d0*/ 	.short	0x0380
        /*01d2*/ 	.short	0x00c8


	//----- nvinfo : EIATTR_SW_WAR
	.align		4
.L_184:
        /*01d4*/ 	.byte	0x04, 0x36
        /*01d6*/ 	.short	(.L_186 - .L_185)
.L_185:
        /*01d8*/ 	.word	0x00000008
.L_186:


//--------------------- .nv.callgraph             --------------------------
	.section	.nv.callgraph,"",@"SHT_CUDA_CALLGRAPH"
	.align	4
	.sectionentsize	8
	.align		4
        /*0000*/ 	.word	0x00000000
	.align		4
        /*0004*/ 	.word	0xffffffff
	.align		4
        /*0008*/ 	.word	0x00000000
	.align		4
        /*000c*/ 	.word	0xfffffffe
	.align		4
        /*0010*/ 	.word	0x00000000
	.align		4
        /*0014*/ 	.word	0xfffffffd
	.align		4
        /*0018*/ 	.word	0x00000000
	.align		4
        /*001c*/ 	.word	0xfffffffc


//--------------------- .nv.constant4             --------------------------
	.section	.nv.constant4,"a",@progbits
	.align	8
	.align		8
.nv.constant4:
        /*0000*/ 	.dword	_ZN4cuda16g_globalPartialsE


//--------------------- .text._ZN4cuda20predicateScan_kernelIiLb1EEEvPT_PKS1_mm --------------------------
	.section	.text._ZN4cuda20predicateScan_kernelIiLb1EEEvPT_PKS1_mm,"ax",@progbits
	.align	128
        .global         _ZN4cuda20predicateScan_kernelIiLb1EEEvPT_PKS1_mm
        .type           _ZN4cuda20predicateScan_kernelIiLb1EEEvPT_PKS1_mm,@function
        .size           _ZN4cuda20predicateScan_kernelIiLb1EEEvPT_PKS1_mm,(.L_x_48 - _ZN4cuda20predicateScan_kernelIiLb1EEEvPT_PKS1_mm)
        .other          _ZN4cuda20predicateScan_kernelIiLb1EEEvPT_PKS1_mm,@"STO_CUDA_ENTRY STV_DEFAULT"
_ZN4cuda20predicateScan_kernelIiLb1EEEvPT_PKS1_mm:
.text._ZN4cuda20predicateScan_kernelIiLb1EEEvPT_PKS1_mm:
[----:B------:R-:W-:Y:S01]  /*0000*/  LDC R1, c[0x0][0x37c] ;  /* 0x0000df00ff017b82 */ /* 0x000fe20000000800 */
[----:B------:R-:W0:Y:S07]  /*0010*/  S2R R2, SR_TID.X ;  /* 0x0000000000027919 */ /* 0x000e2e0000002100 */
[----:B------:R-:W1:Y:S01]  /*0020*/  S2UR UR5, SR_CgaCtaId ;  /* 0x00000000000579c3 */ /* 0x000e620000008800 */
[----:B------:R-:W2:Y:S01]  /*0030*/  LDCU.64 UR10, c[0x0][0x398] ;  /* 0x00007300ff0a77ac */ /* 0x000ea20008000a00 */
[----:B------:R-:W-:Y:S01]  /*0040*/  UMOV UR4, 0x400 ;  /* 0x0000040000047882 */ /* 0x000fe20000000000 */
[----:B--2---:R-:W-:-:S04]  /*0050*/  ISETP.NE.U32.AND P0, PT, RZ, UR10, PT ;  /* 0x0000000aff007c0c */ /* 0x004fc8000bf05070 */
[----:B------:R-:W-:Y:S01]  /*0060*/  ISETP.NE.AND.EX P0, PT, RZ, UR11, PT, P0 ;  /* 0x0000000bff007c0c */ /* 0x000fe2000bf05300 */
[----:B-1----:R-:W-:Y:S01]  /*0070*/  ULEA UR4, UR5, UR4, 0x18 ;  /* 0x0000000405047291 */ /* 0x002fe2000f8ec0ff */
[----:B0-----:R-:W-:Y:S02]  /*0080*/  SHF.R.U32.HI R9, RZ, 0x5, R2 ;  /* 0x00000005ff097819 */ /* 0x001fe40000011602 */
[----:B------:R-:W-:-:S05]  /*0090*/  LOP3.LUT R0, R2, 0x1f, RZ, 0xc0, !PT ;  /* 0x0000001f02007812 */ /* 0x000fca00078ec0ff */
[----:B------:R-:W-:-:S05]  /*00a0*/  IMAD R6, R9, 0x31, R0 ;  /* 0x0000003109067824 */ /* 0x000fca00078e0200 */
[----:B------:R-:W-:-:S05]  /*00b0*/  LEA R6, R6, UR4, 0x2 ;  /* 0x0000000406067c11 */ /* 0x000fca000f8e10ff */
[----:B------:R0:W-:Y:S01]  /*00c0*/  STS [R6], RZ ;  /* 0x000000ff06007388 */ /* 0x0001e20000000800 */
[----:B------:R-:W-:Y:S05]  /*00d0*/  @!P0 EXIT ;  /* 0x000000000000894d */ /* 0x000fea0003800000 */
[----:B------:R-:W1:Y:S01]  /*00e0*/  S2R R7, SR_CTAID.X ;  /* 0x0000000000077919 */ /* 0x000e620000002500 */
[----:B------:R-:W2:Y:S01]  /*00f0*/  LDCU UR7, c[0x0][0x360] ;  /* 0x00006c00ff0777ac */ /* 0x000ea20008000800 */
[----:B------:R-:W-:Y:S01]  /*0100*/  IMAD.MOV.U32 R3, RZ, RZ, RZ ;  /* 0x000000ffff037224 */ /* 0x000fe200078e00ff */
[----:B------:R-:W-:Y:S01]  /*0110*/  LEA R8, R9, UR4, 0x2 ;  /* 0x0000000409087c11 */ /* 0x000fe2000f8e10ff */
[----:B------:R-:W-:Y:S01]  /*0120*/  IMAD.MOV.U32 R10, RZ, RZ, RZ ;  /* 0x000000ffff0a7224 */ /* 0x000fe200078e00ff */
[----:B------:R-:W-:Y:S01]  /*0130*/  LEA R9, R2, UR4, 0x2 ;  /* 0x0000000402097c11 */ /* 0x000fe2000f8e10ff */
[----:B------:R-:W3:Y:S01]  /*0140*/  LDCU.64 UR8, c[0x0][0x358] ;  /* 0x00006b00ff0877ac */ /* 0x000ee20008000a00 */
[----:B------:R-:W4:Y:S01]  /*0150*/  LDCU.128 UR12, c[0x0][0x390] ;  /* 0x00007200ff0c77ac */ /* 0x000f220008000c00 */
[----:B--2---:R-:W-:-:S04]  /*0160*/  UIADD3 UR5, UPT, UPT, UR7, -0x1, URZ ;  /* 0xffffffff07057890 */ /* 0x004fc8000fffe0ff */
[----:B------:R-:W-:Y:S02]  /*0170*/  USHF.R.U32.HI UR6, URZ, 0x5, UR5 ;  /* 0x00000005ff067899 */ /* 0x000fe40008011605 */
[----:B------:R-:W-:-:S04]  /*0180*/  ULOP3.LUT UR5, UR5, 0x1f, URZ, 0xc0, !UPT ;  /* 0x0000001f05057892 */ /* 0x000fc8000f8ec0ff */
[----:B------:R-:W-:Y:S01]  /*0190*/  UIMAD UR5, UR6, 0x31, UR5 ;  /* 0x00000031060578a4 */ /* 0x000fe2000f8e0205 */
[----:B-1----:R-:W-:-:S03]  /*01a0*/  IMAD.WIDE.U32 R4, R7, UR10, R2 ;  /* 0x0000000a07047c25 */ /* 0x002fc6000f8e0002 */
[----:B------:R-:W-:Y:S01]  /*01b0*/  ULEA UR6, UR5, UR4, 0x2 ;  /* 0x0000000405067291 */ /* 0x000fe2000f8e10ff */
[----:B------:R-:W-:Y:S02]  /*01c0*/  IMAD R7, R7, UR11, R5 ;  /* 0x0000000b07077c24 */ /* 0x000fe4000f8e0205 */
[----:B------:R-:W-:Y:S01]  /*01d0*/  UMOV UR4, URZ ;  /* 0x000000ff00047c82 */ /* 0x000fe20008000000 */
[----:B---34-:R-:W-:-:S08]  /*01e0*/  UMOV UR5, URZ ;  /* 0x000000ff00057c82 */ /* 0x018fd00008000000 */
.L_x_2:
[----:B------:R-:W-:Y:S01]  /*01f0*/  IADD3 R11, P1, PT, R4, UR4, RZ ;  /* 0x00000004040b7c10 */ /* 0x000fe2000ff3e0ff */
[----:B------:R-:W-:-:S03]  /*0200*/  IMAD.MOV.U32 R13, RZ, RZ, RZ ;  /* 0x000000ffff0d7224 */ /* 0x000fc600078e00ff */
[----:B------:R-:W-:Y:S02]  /*0210*/  ISETP.GE.U32.AND P0, PT, R11, UR12, PT ;  /* 0x0000000c0b007c0c */ /* 0x000fe4000bf06070 */
[----:B------:R-:W-:-:S04]  /*0220*/  IADD3.X R12, PT, PT, R7, UR5, RZ, P1, !PT ;  /* 0x00000005070c7c10 */ /* 0x000fc80008ffe4ff */
[----:B------:R-:W-:-:S13]  /*0230*/  ISETP.GE.U32.AND.EX P0, PT, R12, UR13, PT, P0 ;  /* 0x0000000d0c007c0c */ /* 0x000fda000bf06100 */
[----:B------:R-:W1:Y:S02]  /*0240*/  @!P0 LDC.64 R14, c[0x0][0x388] ;  /* 0x0000e200ff0e8b82 */ /* 0x000e640000000a00 */
[----:B-1----:R-:W-:-:S04]  /*0250*/  @!P0 LEA R14, P1, R11, R14, 0x2 ;  /* 0x0000000e0b0e8211 */ /* 0x002fc800078210ff */
[----:B------:R-:W-:-:S05]  /*0260*/  @!P0 LEA.HI.X R15, R11, R15, R12, 0x2, P1 ;  /* 0x0000000f0b0f8211 */ /* 0x000fca00008f140c */
[----:B------:R-:W2:Y:S01]  /*0270*/  @!P0 LDG.E R13, desc[UR8][R14.64] ;  /* 0x000000080e0d8981 */ /* 0x000ea2000c1e1900 */
[----:B------:R-:W-:Y:S01]  /*0280*/  ISETP.NE.AND P1, PT, R0, 0x1f, PT ;  /* 0x0000001f0000780c */ /* 0x000fe20003f25270 */
[----:B------:R-:W-:Y:S01]  /*0290*/  UIADD3 UR4, UP1, UPT, UR7, UR4, URZ ;  /* 0x0000000407047290 */ /* 0x000fe2000ff3e0ff */
[C---:B------:R-:W-:Y:S01]  /*02a0*/  ISETP.GT.U32.AND P2, PT, R2.reuse, 0x1f, PT ;  /* 0x0000001f0200780c */ /* 0x040fe20003f44070 */
[----:B------:R-:W-:Y:S01]  /*02b0*/  BSSY.RECONVERGENT B0, `(.L_x_0) ;  /* 0x000002b000007945 */ /* 0x000fe20003800200 */
[----:B------:R-:W-:Y:S01]  /*02c0*/  ISETP.GE.U32.AND P3, PT, R2, 0x20, PT ;  /* 0x000000200200780c */ /* 0x000fe20003f66070 */
[----:B------:R-:W-:Y:S02]  /*02d0*/  UISETP.GE.U32.AND UP0, UPT, UR4, UR14, UPT ;  /* 0x0000000e0400728c */ /* 0x000fe4000bf06070 */
[----:B------:R-:W-:-:S04]  /*02e0*/  UIADD3.X UR5, UPT, UPT, URZ, UR5, URZ, UP1, !UPT ;  /* 0x00000005ff057290 */ /* 0x000fc80008ffe4ff */
[----:B------:R-:W-:Y:S01]  /*02f0*/  UISETP.GE.U32.AND.EX UP0, UPT, UR5, UR15, UPT, UP0 ;  /* 0x0000000f0500728c */ /* 0x000fe2000bf06100 */
[----:B--2---:R-:W-:Y:S01]  /*0300*/  STS [R6+0x40], R13 ;  /* 0x0000400d06007388 */ /* 0x004fe20000000800 */
[----:B------:R-:W-:Y:S06]  /*0310*/  BAR.SYNC.DEFER_BLOCKING 0x0 ;  /* 0x0000000000007b1d */ /* 0x000fec0000010000 */
[----:B------:R-:W-:Y:S04]  /*0320*/  LDS R16, [R6+0x40] ;  /* 0x0000400006107984 */ /* 0x000fe80000000800 */
[----:B------:R-:W1:Y:S02]  /*0330*/  LDS R17, [R6+0x3c] ;  /* 0x00003c0006117984 */ /* 0x000e640000000800 */
[----:B-1----:R-:W-:-:S05]  /*0340*/  IMAD.IADD R17, R16, 0x1, R17 ;  /* 0x0000000110117824 */ /* 0x002fca00078e0211 */
[----:B------:R-:W-:Y:S04]  /*0350*/  STS [R6+0x40], R17 ;  /* 0x0000401106007388 */ /* 0x000fe80000000800 */
        /* <DEDUP_REMOVED lines=9> */
[----:B------:R-:W1:Y:S02]  /*03f0*/  LDS R14, [R6] ;  /* 0x00000000060e7984 */ /* 0x000e640000000800 */
[----:B-1----:R-:W-:-:S05]  /*0400*/  IMAD.IADD R17, R13, 0x1, R14 ;  /* 0x000000010d117824 */ /* 0x002fca00078e020e */
[----:B------:R1:W-:Y:S01]  /*0410*/  STS [R6+0x40], R17 ;  /* 0x0000401106007388 */ /* 0x0003e20000000800 */
[----:B------:R-:W-:Y:S06]  /*0420*/  BAR.SYNC.DEFER_BLOCKING 0x0 ;  /* 0x0000000000007b1d */ /* 0x000fec0000010000 */
[----:B------:R1:W-:Y:S02]  /*0430*/  @!P1 STS [R8+0x40], R17 ;  /* 0x0000401108009388 */ /* 0x0003e40000000800 */
[----:B------:R-:W-:Y:S06]  /*0440*/  BAR.SYNC.DEFER_BLOCKING 0x0 ;  /* 0x0000000000007b1d */ /* 0x000fec0000010000 */
[----:B------:R-:W-:Y:S05]  /*0450*/  @P2 BRA `(.L_x_1) ;  /* 0x0000000000402947 */ /* 0x000fea0003800000 */
[----:B------:R-:W-:Y:S04]  /*0460*/  LDS R13, [R9+0x40] ;  /* 0x00004000090d7984 */ /* 0x000fe80000000800 */
[----:B------:R-:W2:Y:S02]  /*0470*/  LDS R14, [R9+0x3c] ;  /* 0x00003c00090e7984 */ /* 0x000ea40000000800 */
[----:B--2---:R-:W-:-:S05]  /*0480*/  IADD3 R14, PT, PT, R13, R14, RZ ;  /* 0x0000000e0d0e7210 */ /* 0x004fca0007ffe0ff */
[----:B------:R-:W-:Y:S04]  /*0490*/  STS [R9+0x40], R14 ;  /* 0x0000400e09007388 */ /* 0x000fe80000000800 */
[----:B------:R-:W2:Y:S02]  /*04a0*/  LDS R13, [R9+0x38] ;  /* 0x00003800090d7984 */ /* 0x000ea40000000800 */
[----:B--2---:R-:W-:-:S05]  /*04b0*/  IMAD.IADD R16, R14, 0x1, R13 ;  /* 0x000000010e107824 */ /* 0x004fca00078e020d */
[----:B------:R-:W-:Y:S04]  /*04c0*/  STS [R9+0x40], R16 ;  /* 0x0000401009007388 */ /* 0x000fe80000000800 */
[----:B------:R-:W2:Y:S02]  /*04d0*/  LDS R13, [R9+0x30] ;  /* 0x00003000090d7984 */ /* 0x000ea40000000800 */
[----:B--2---:R-:W-:-:S05]  /*04e0*/  IMAD.IADD R18, R16, 0x1, R13 ;  /* 0x0000000110127824 */ /* 0x004fca00078e020d */
[----:B------:R-:W-:Y:S04]  /*04f0*/  STS [R9+0x40], R18 ;  /* 0x0000401209007388 */ /* 0x000fe80000000800 */
[----:B------:R-:W2:Y:S02]  /*0500*/  LDS R13, [R9+0x20] ;  /* 0x00002000090d7984 */ /* 0x000ea40000000800 */
[----:B--2---:R-:W-:-:S05]  /*0510*/  IMAD.IADD R20, R18, 0x1, R13 ;  /* 0x0000000112147824 */ /* 0x004fca00078e020d */
[----:B------:R-:W-:Y:S04]  /*0520*/  STS [R9+0x40], R20 ;  /* 0x0000401409007388 */ /* 0x000fe80000000800 */
[----:B------:R-:W2:Y:S02]  /*0530*/  LDS R13, [R9] ;  /* 0x00000000090d7984 */ /* 0x000ea40000000800 */
[----:B--2---:R-:W-:-:S05]  /*0540*/  IMAD.IADD R14, R20, 0x1, R13 ;  /* 0x00000001140e7824 */ /* 0x004fca00078e020d */
[----:B------:R2:W-:Y:S02]  /*0550*/  STS [R9+0x40], R14 ;  /* 0x0000400e09007388 */ /* 0x0005e40000000800 */
.L_x_1:
[----:B------:R-:W-:Y:S05]  /*0560*/  BSYNC.RECONVERGENT B0 ;  /* 0x0000000000007941 */ /* 0x000fea0003800200 */
.L_x_0:
[----:B------:R-:W-:Y:S06]  /*0570*/  BAR.SYNC.DEFER_BLOCKING 0x0 ;  /* 0x0000000000007b1d */ /* 0x000fec0000010000 */
[----:B--2---:R-:W1:Y:S02]  /*0580*/  @P3 LDS R14, [R8+0x3c] ;  /* 0x00003c00080e3984 */ /* 0x004e640000000800 */
[----:B-1----:R-:W-:Y:S01]  /*0590*/  @P3 IADD3 R17, PT, PT, R17, R14, RZ ;  /* 0x0000000e11113210 */ /* 0x002fe20007ffe0ff */
[----:B------:R-:W-:Y:S08]  /*05a0*/  BAR.SYNC.DEFER_BLOCKING 0x0 ;  /* 0x0000000000007b1d */ /* 0x000ff00000010000 */
[----:B------:R-:W1:Y:S01]  /*05b0*/  @!P0 LDC.64 R14, c[0x0][0x380] ;  /* 0x0000e000ff0e8b82 */ /* 0x000e620000000a00 */
[----:B------:R-:W-:Y:S07]  /*05c0*/  STS [R6+0x40], R17 ;  /* 0x0000401106007388 */ /* 0x000fee0000000800 */
[----:B------:R-:W-:Y:S08]  /*05d0*/  BAR.SYNC.DEFER_BLOCKING 0x0 ;  /* 0x0000000000007b1d */ /* 0x000ff00000010000 */
[----:B------:R-:W-:Y:S01]  /*05e0*/  BAR.SYNC.DEFER_BLOCKING 0x0 ;  /* 0x0000000000007b1d */ /* 0x000fe20000010000 */
[----:B-1----:R-:W-:-:S04]  /*05f0*/  @!P0 LEA R14, P1, R11, R14, 0x2 ;  /* 0x0000000e0b0e8211 */ /* 0x002fc800078210ff */
[----:B------:R-:W-:Y:S01]  /*0600*/  @!P0 LEA.HI.X R15, R11, R15, R12, 0x2, P1 ;  /* 0x0000000f0b0f8211 */ /* 0x000fe200008f140c */
[----:B------:R-:W1:Y:S02]  /*0610*/  @!P0 LDS R13, [R6+0x40] ;  /* 0x00004000060d8984 */ /* 0x000e640000000800 */
[----:B-1----:R-:W-:-:S05]  /*0620*/  @!P0 IMAD.IADD R13, R13, 0x1, R10 ;  /* 0x000000010d0d8824 */ /* 0x002fca00078e020a */
[----:B------:R-:W-:Y:S01]  /*0630*/  @!P0 STG.E desc[UR8][R14.64], R13 ;  /* 0x0000000d0e008986 */ /* 0x000fe2000c101908 */
[----:B------:R-:W-:Y:S06]  /*0640*/  BAR.SYNC.DEFER_BLOCKING 0x0 ;  /* 0x0000000000007b1d */ /* 0x000fec0000010000 */
[----:B------:R-:W1:Y:S02]  /*0650*/  LDS R11, [UR6+0x40] ;  /* 0x00004006ff0b7984 */ /* 0x000e640008000800 */
[----:B-1----:R-:W-:Y:S01]  /*0660*/  IMAD.IADD R10, R11, 0x1, R10 ;  /* 0x000000010b0a7824 */ /* 0x002fe200078e020a */
[----:B------:R-:W-:Y:S06]  /*0670*/  BAR.SYNC.DEFER_BLOCKING 0x0 ;  /* 0x0000000000007b1d */ /* 0x000fec0000010000 */
[----:B------:R-:W-:Y:S05]  /*0680*/  BRA.U !UP0, `(.L_x_2) ;  /* 0xfffffff908d87547 */ /* 0x000fea000b83ffff */
[----:B------:R-:W-:Y:S05]  /*0690*/  EXIT ;  /* 0x000000000000794d */ /* 0x000fea0003800000 */
.L_x_3:
[----:B------:R-:W-:-:S00]  /*06a0*/  BRA `(.L_x_3) ;  /* 0xfffffffc00fc7947 */ /* 0x000fc0000383ffff */
[----:B------:R-:W-:-:S00]  /*06b0*/  NOP ;  /* 0x0000000000007918 */ /* 0x000fc00000000000 */
        /* <DEDUP_REMOVED lines=12> */
.L_x_48:


//--------------------- .text._ZN4cuda24predicateReduceSubarraysIdLi1024EEEvPiPKimi --------------------------
	.section	.text._ZN4cuda24predicateReduceSubarraysIdLi1024EEEvPiPKimi,"ax",@progbits
	.align	128
        .global         _ZN4cuda24predicateReduceSubarraysIdLi1024EEEvPiPKimi
        .type           _ZN4cuda24predicateReduceSubarraysIdLi1024EEEvPiPKimi,@function
        .size           _ZN4cuda24predicateReduceSubarraysIdLi1024EEEvPiPKimi,(.L_x_49 - _ZN4cuda24predicateReduceSubarraysIdLi1024EEEvPiPKimi)
        .other          _ZN4cuda24predicateReduceSubarraysIdLi1024EEEvPiPKimi,@"STO_CUDA_ENTRY STV_DEFAULT"
_ZN4cuda24predicateReduceSubarraysIdLi1024EEEvPiPKimi:
.text._ZN4cuda24predicateReduceSubarraysIdLi1024EEEvPiPKimi:
[----:B------:R-:W-:Y:S08]  /*0000*/  LDC R1, c[0x0][0x37c] ;  /* 0x0000df00ff017b82 */ /* 0x000ff00000000800 */
[----:B------:R-:W0:Y:S01]  /*0010*/  S2UR UR6, SR_CTAID.X ;  /* 0x00000000000679c3 */ /* 0x000e220000002500 */
[----:B------:R-:W0:Y:S07]  /*0020*/  LDCU UR4, c[0x0][0x398] ;  /* 0x00007300ff0477ac */ /* 0x000e2e0008000800 */
[----:B------:R-:W1:Y:S01]  /*0030*/  LDC.64 R2, c[0x0][0x390] ;  /* 0x0000e400ff027b82 */ /* 0x000e620000000a00 */
[----:B0-----:R-:W-:-:S04]  /*0040*/  UIMAD UR4, UR6, UR4, URZ ;  /* 0x00000004060472a4 */ /* 0x001fc8000f8e02ff */
[----:B------:R-:W-:Y:S02]  /*0050*/  USHF.R.S32.HI UR5, URZ, 0x1f, UR4 ;  /* 0x0000001fff057899 */ /* 0x000fe40008011404 */
[----:B-1----:R-:W-:-:S04]  /*0060*/  ISETP.LE.U32.AND P0, PT, R2, UR4, PT ;  /* 0x0000000402007c0c */ /* 0x002fc8000bf03070 */
[----:B------:R-:W-:-:S05]  /*0070*/  IMAD.U32 R0, RZ, RZ, UR5 ;  /* 0x00000005ff007e24 */ /* 0x000fca000f8e00ff */
[----:B------:R-:W-:-:S13]  /*0080*/  ISETP.GE.U32.AND.EX P0, PT, R0, R3, PT, P0 ;  /* 0x000000030000720c */ /* 0x000fda0003f06100 */
[----:B------:R-:W-:Y:S05]  /*0090*/  @P0 EXIT ;  /* 0x000000000000094d */ /* 0x000fea0003800000 */
[----:B------:R-:W0:Y:S01]  /*00a0*/  S2R R0, SR_TID.X ;  /* 0x0000000000007919 */ /* 0x000e220000002100 */
[----:B------:R-:W1:Y:S01]  /*00b0*/  S2UR UR5, SR_CgaCtaId ;  /* 0x00000000000579c3 */ /* 0x000e620000008800 */
[----:B------:R-:W-:Y:S01]  /*00c0*/  UMOV UR4, 0x400 ;  /* 0x0000040000047882 */ /* 0x000fe20000000000 */
[----:B------:R-:W-:Y:S01]  /*00d0*/  IMAD.U32 R2, RZ, RZ, UR6 ;  /* 0x00000006ff027e24 */ /* 0x000fe2000f8e00ff */
[----:B------:R-:W2:Y:S01]  /*00e0*/  LDCU UR7, c[0x0][0x360] ;  /* 0x00006c00ff0777ac */ /* 0x000ea20008000800 */
[----:B------:R-:W3:Y:S01]  /*00f0*/  LDCU.64 UR10, c[0x0][0x358] ;  /* 0x00006b00ff0a77ac */ /* 0x000ee20008000a00 */
[----:B------:R-:W4:Y:S01]  /*0100*/  LDCU.64 UR12, c[0x0][0x388] ;  /* 0x00007100ff0c77ac */ /* 0x000f220008000a00 */
[----:B------:R-:W0:Y:S01]  /*0110*/  LDCU UR8, c[0x0][0x370] ;  /* 0x00006e00ff0877ac */ /* 0x000e220008000800 */
[----:B-1----:R-:W-:-:S06]  /*0120*/  ULEA UR4, UR5, UR4, 0x18 ;  /* 0x0000000405047291 */ /* 0x002fcc000f8ec0ff */
[----:B0-234-:R-:W-:-:S07]  /*0130*/  LEA R3, R0, UR4, 0x2 ;  /* 0x0000000400037c11 */ /* 0x01dfce000f8e10ff */
.L_x_11:
[----:B0-----:R-:W0:Y:S01]  /*0140*/  LDCU UR4, c[0x0][0x398] ;  /* 0x00007300ff0477ac */ /* 0x001e220008000800 */
[----:B------:R-:W-:Y:S01]  /*0150*/  BSSY.RECONVERGENT B0, `(.L_x_4) ;  /* 0x0000018000007945 */ /* 0x000fe20003800200 */
[----:B------:R-:W-:Y:S02]  /*0160*/  IMAD.MOV.U32 R4, RZ, RZ, RZ ;  /* 0x000000ffff047224 */ /* 0x000fe400078e00ff */
[----:B0-----:R-:W-:-:S05]  /*0170*/  IMAD.U32 R5, RZ, RZ, UR4 ;  /* 0x00000004ff057e24 */ /* 0x001fca000f8e00ff */
[----:B------:R-:W-:-:S13]  /*0180*/  ISETP.GE.AND P0, PT, R0, R5, PT ;  /* 0x000000050000720c */ /* 0x000fda0003f06270 */
[----:B------:R-:W-:Y:S05]  /*0190*/  @P0 BRA `(.L_x_5) ;  /* 0x00000000004c0947 */ /* 0x000fea0003800000 */
[----:B------:R-:W0:Y:S01]  /*01a0*/  LDC R5, c[0x0][0x398] ;  /* 0x0000e600ff057b82 */ /* 0x000e220000000800 */
[----:B------:R-:W-:Y:S02]  /*01b0*/  IMAD.MOV.U32 R4, RZ, RZ, RZ ;  /* 0x000000ffff047224 */ /* 0x000fe400078e00ff */
[----:B------:R-:W-:-:S05]  /*01c0*/  IMAD.MOV.U32 R10, RZ, RZ, R0 ;  /* 0x000000ffff0a7224 */ /* 0x000fca00078e0000 */
[----:B------:R-:W1:Y:S02]  /*01d0*/  LDC.64 R12, c[0x0][0x390] ;  /* 0x0000e400ff0c7b82 */ /* 0x000e640000000a00 */
.L_x_8:
[--C-:B------:R-:W-:Y:S01]  /*01e0*/  SHF.R.S32.HI R7, RZ, 0x1f, R10.reuse ;  /* 0x0000001fff077819 */ /* 0x100fe2000001140a */
[----:B------:R-:W-:Y:S01]  /*01f0*/  IMAD.MOV.U32 R6, RZ, RZ, R10 ;  /* 0x000000ffff067224 */ /* 0x000fe200078e000a */
[----:B------:R-:W-:Y:S01]  /*0200*/  BSSY.RECONVERGENT B1, `(.L_x_6) ;  /* 0x000000b000017945 */ /* 0x000fe20003800200 */
[----:B------:R-:W-:Y:S02]  /*0210*/  VIADD R10, R10, UR7 ;  /* 0x000000070a0a7c36 */ /* 0x000fe40008000000 */
[----:B0-----:R-:W-:-:S03]  /*0220*/  IMAD.WIDE R8, R2, R5, R6 ;  /* 0x0000000502087225 */ /* 0x001fc600078e0206 */
[----:B------:R-:W-:Y:S02]  /*0230*/  ISETP.GE.AND P1, PT, R10, R5, PT ;  /* 0x000000050a00720c */ /* 0x000fe40003f26270 */
[----:B-1----:R-:W-:-:S04]  /*0240*/  ISETP.GE.U32.AND P0, PT, R8, R12, PT ;  /* 0x0000000c0800720c */ /* 0x002fc80003f06070 */
[----:B------:R-:W-:-:S13]  /*0250*/  ISETP.GE.U32.AND.EX P0, PT, R9, R13, PT, P0 ;  /* 0x0000000d0900720c */ /* 0x000fda0003f06100 */
[----:B------:R-:W-:Y:S05]  /*0260*/  @P0 BRA `(.L_x_7) ;  /* 0x0000000000100947 */ /* 0x000fea0003800000 */
[----:B------:R-:W-:-:S04]  /*0270*/  LEA R6, P0, R8, UR12, 0x2 ;  /* 0x0000000c08067c11 */ /* 0x000fc8000f8010ff */
[----:B------:R-:W-:-:S06]  /*0280*/  LEA.HI.X R7, R8, UR13, R9, 0x2, P0 ;  /* 0x0000000d08077c11 */ /* 0x000fcc00080f1409 */
[----:B------:R-:W2:Y:S02]  /*0290*/  LDG.E R7, desc[UR10][R6.64] ;  /* 0x0000000a06077981 */ /* 0x000ea4000c1e1900 */
[----:B--2---:R-:W-:-:S07]  /*02a0*/  IMAD.IADD R4, R4, 0x1, R7 ;  /* 0x0000000104047824 */ /* 0x004fce00078e0207 */
.L_x_7:
[----:B------:R-:W-:Y:S05]  /*02b0*/  BSYNC.RECONVERGENT B1 ;  /* 0x0000000000017941 */ /* 0x000fea0003800200 */
.L_x_6:
[----:B------:R-:W-:Y:S05]  /*02c0*/  @!P1 BRA `(.L_x_8) ;  /* 0xfffffffc00c49947 */ /* 0x000fea000383ffff */
.L_x_5:
[----:B------:R-:W-:Y:S05]  /*02d0*/  BSYNC.RECONVERGENT B0 ;  /* 0x0000000000007941 */ /* 0x000fea0003800200 */
.L_x_4:
[----:B------:R-:W-:Y:S01]  /*02e0*/  STS [R3], R4 ;  /* 0x0000000403007388 */ /* 0x000fe20000000800 */
[----:B------:R-:W-:Y:S01]  /*02f0*/  BAR.SYNC.DEFER_BLOCKING 0x0 ;  /* 0x0000000000007b1d */ /* 0x000fe20000010000 */
[C---:B------:R-:W-:Y:S02]  /*0300*/  ISETP.GT.U32.AND P1, PT, R0.reuse, 0x1ff, PT ;  /* 0x000001ff0000780c */ /* 0x040fe40003f24070 */
[----:B------:R-:W-:-:S03]  /*0310*/  ISETP.GT.U32.AND P0, PT, R0, 0xff, PT ;  /* 0x000000ff0000780c */ /* 0x000fc60003f04070 */
[----:B------:R-:W-:Y:S08]  /*0320*/  BSSY.RECONVERGENT B0, `(.L_x_9) ;  /* 0x0000039000007945 */ /* 0x000ff00003800200 */
[----:B------:R-:W-:Y:S04]  /*0330*/  @!P1 LDS R6, [R3+0x800] ;  /* 0x0008000003069984 */ /* 0x000fe80000000800 */
[----:B------:R-:W0:Y:S02]  /*0340*/  @!P1 LDS R7, [R3] ;  /* 0x0000000003079984 */ /* 0x000e240000000800 */
[----:B0-----:R-:W-:-:S05]  /*0350*/  @!P1 IMAD.IADD R6, R6, 0x1, R7 ;  /* 0x0000000106069824 */ /* 0x001fca00078e0207 */
[----:B------:R-:W-:Y:S01]  /*0360*/  @!P1 STS [R3], R6 ;  /* 0x0000000603009388 */ /* 0x000fe20000000800 */
[----:B------:R-:W-:Y:S01]  /*0370*/  BAR.SYNC.DEFER_BLOCKING 0x0 ;  /* 0x0000000000007b1d */ /* 0x000fe20000010000 */
[----:B------:R-:W-:-:S05]  /*0380*/  ISETP.GT.U32.AND P1, PT, R0, 0x7f, PT ;  /* 0x0000007f0000780c */ /* 0x000fca0003f24070 */
[----:B------:R-:W-:Y:S04]  /*0390*/  @!P0 LDS R7, [R3+0x400] ;  /* 0x0004000003078984 */ /* 0x000fe80000000800 */
[----:B------:R-:W0:Y:S02]  /*03a0*/  @!P0 LDS R8, [R3] ;  /* 0x0000000003088984 */ /* 0x000e240000000800 */
[----:B0-----:R-:W-:-:S05]  /*03b0*/  @!P0 IADD3 R8, PT, PT, R7, R8, RZ ;  /* 0x0000000807088210 */ /* 0x001fca0007ffe0ff */
[----:B------:R-:W-:Y:S01]  /*03c0*/  @!P0 STS [R3], R8 ;  /* 0x0000000803008388 */ /* 0x000fe20000000800 */
[----:B------:R-:W-:Y:S01]  /*03d0*/  BAR.SYNC.DEFER_BLOCKING 0x0 ;  /* 0x0000000000007b1d */ /* 0x000fe20000010000 */
[----:B------:R-:W-:-:S05]  /*03e0*/  ISETP.GT.U32.AND P0, PT, R0, 0x3f, PT ;  /* 0x0000003f0000780c */ /* 0x000fca0003f04070 */
[----:B------:R-:W-:Y:S04]  /*03f0*/  @!P1 LDS R4, [R3+0x200] ;  /* 0x0002000003049984 */ /* 0x000fe80000000800 */
[----:B------:R-:W0:Y:S02]  /*0400*/  @!P1 LDS R7, [R3] ;  /* 0x0000000003079984 */ /* 0x000e240000000800 */
[----:B0-----:R-:W-:-:S05]  /*0410*/  @!P1 IMAD.IADD R4, R4, 0x1, R7 ;  /* 0x0000000104049824 */ /* 0x001fca00078e0207 */
[----:B------:R-:W-:Y:S01]  /*0420*/  @!P1 STS [R3], R4 ;  /* 0x0000000403009388 */ /* 0x000fe20000000800 */
[----:B------:R-:W-:Y:S06]  /*0430*/  BAR.SYNC.DEFER_BLOCKING 0x0 ;  /* 0x0000000000007b1d */ /* 0x000fec0000010000 */
[----:B------:R-:W-:Y:S04]  /*0440*/  @!P0 LDS R6, [R3+0x100] ;  /* 0x0001000003068984 */ /* 0x000fe80000000800 */
[----:B------:R-:W0:Y:S02]  /*0450*/  @!P0 LDS R7, [R3] ;  /* 0x0000000003078984 */ /* 0x000e240000000800 */
[----:B0-----:R-:W-:-:S05]  /*0460*/  @!P0 IMAD.IADD R6, R6, 0x1, R7 ;  /* 0x0000000106068824 */ /* 0x001fca00078e0207 */
[----:B------:R0:W-:Y:S01]  /*0470*/  @!P0 STS [R3], R6 ;  /* 0x0000000603008388 */ /* 0x0001e20000000800 */
[----:B------:R-:W-:Y:S01]  /*0480*/  BAR.SYNC.DEFER_BLOCKING 0x0 ;  /* 0x0000000000007b1d */ /* 0x000fe20000010000 */
[----:B------:R-:W-:-:S13]  /*0490*/  ISETP.GT.U32.AND P0, PT, R0, 0x1f, PT ;  /* 0x0000001f0000780c */ /* 0x000fda0003f04070 */
[----:B0-----:R-:W-:Y:S05]  /*04a0*/  @P0 BRA `(.L_x_10) ;  /* 0x0000000000800947 */ /* 0x001fea0003800000 */
[----:B------:R-:W-:Y:S01]  /*04b0*/  LDS R4, [R3+0x80] ;  /* 0x0000800003047984 */ /* 0x000fe20000000800 */
[----:B------:R-:W-:-:S03]  /*04c0*/  ISETP.NE.AND P0, PT, R0, RZ, PT ;  /* 0x000000ff0000720c */ /* 0x000fc60003f05270 */
[----:B------:R-:W0:Y:S10]  /*04d0*/  LDS R7, [R3] ;  /* 0x0000000003077984 */ /* 0x000e340000000800 */
[----:B------:R-:W1:Y:S01]  /*04e0*/  @!P0 S2R R12, SR_CgaCtaId ;  /* 0x00000000000c8919 */ /* 0x000e620000008800 */
[----:B------:R-:W-:Y:S01]  /*04f0*/  @!P0 MOV R9, 0x400 ;  /* 0x0000040000098802 */ /* 0x000fe20000000f00 */
[----:B0-----:R-:W-:-:S03]  /*0500*/  IMAD.IADD R4, R4, 0x1, R7 ;  /* 0x0000000104047824 */ /* 0x001fc600078e0207 */
[----:B-1----:R-:W-:Y:S02]  /*0510*/  @!P0 LEA R9, R12, R9, 0x18 ;  /* 0x000000090c098211 */ /* 0x002fe400078ec0ff */
[----:B------:R-:W-:Y:S04]  /*0520*/  STS [R3], R4 ;  /* 0x0000000403007388 */ /* 0x000fe80000000800 */
[----:B------:R-:W-:Y:S04]  /*0530*/  LDS R6, [R3+0x40] ;  /* 0x0000400003067984 */ /* 0x000fe80000000800 */
[----:B------:R-:W0:Y:S02]  /*0540*/  LDS R7, [R3] ;  /* 0x0000000003077984 */ /* 0x000e240000000800 */
[----:B0-----:R-:W-:-:S05]  /*0550*/  IMAD.IADD R6, R6, 0x1, R7 ;  /* 0x0000000106067824 */ /* 0x001fca00078e0207 */
[----:B------:R-:W-:Y:S04]  /*0560*/  STS [R3], R6 ;  /* 0x0000000603007388 */ /* 0x000fe80000000800 */
[----:B------:R-:W-:Y:S04]  /*0570*/  LDS R7, [R3+0x20] ;  /* 0x0000200003077984 */ /* 0x000fe80000000800 */
[----:B------:R-:W0:Y:S02]  /*0580*/  LDS R8, [R3] ;  /* 0x0000000003087984 */ /* 0x000e240000000800 */
[----:B0-----:R-:W-:-:S05]  /*0590*/  IMAD.IADD R8, R7, 0x1, R8 ;  /* 0x0000000107087824 */ /* 0x001fca00078e0208 */
[----:B------:R-:W-:Y:S04]  /*05a0*/  STS [R3], R8 ;  /* 0x0000000803007388 */ /* 0x000fe80000000800 */
[----:B------:R-:W-:Y:S04]  /*05b0*/  LDS R7, [R3+0x10] ;  /* 0x0000100003077984 */ /* 0x000fe80000000800 */
[----:B------:R-:W0:Y:S02]  /*05c0*/  LDS R10, [R3] ;  /* 0x00000000030a7984 */ /* 0x000e240000000800 */
[----:B0-----:R-:W-:-:S05]  /*05d0*/  IADD3 R10, PT, PT, R7, R10, RZ ;  /* 0x0000000a070a7210 */ /* 0x001fca0007ffe0ff */
[----:B------:R-:W-:Y:S04]  /*05e0*/  STS [R3], R10 ;  /* 0x0000000a03007388 */ /* 0x000fe80000000800 */
[----:B------:R-:W-:Y:S04]  /*05f0*/  LDS R4, [R3+0x8] ;  /* 0x0000080003047984 */ /* 0x000fe80000000800 */
[----:B------:R-:W0:Y:S02]  /*0600*/  LDS R7, [R3] ;  /* 0x0000000003077984 */ /* 0x000e240000000800 */
[----:B0-----:R-:W-:-:S05]  /*0610*/  IMAD.IADD R4, R4, 0x1, R7 ;  /* 0x0000000104047824 */ /* 0x001fca00078e0207 */
[----:B------:R-:W-:Y:S04]  /*0620*/  STS [R3], R4 ;  /* 0x0000000403007388 */ /* 0x000fe80000000800 */
[----:B------:R-:W-:Y:S04]  /*0630*/  LDS R6, [R3+0x4] ;  /* 0x0000040003067984 */ /* 0x000fe80000000800 */
[----:B------:R-:W0:Y:S02]  /*0640*/  LDS R7, [R3] ;  /* 0x0000000003077984 */ /* 0x000e240000000800 */
[----:B0-----:R-:W-:-:S02]  /*0650*/  IMAD.IADD R8, R6, 0x1, R7 ;  /* 0x0000000106087824 */ /* 0x001fc400078e0207 */
[----:B------:R-:W0:Y:S03]  /*0660*/  LDC.64 R6, c[0x0][0x380] ;  /* 0x0000e000ff067b82 */ /* 0x000e260000000a00 */
[----:B------:R-:W-:Y:S04]  /*0670*/  STS [R3], R8 ;  /* 0x0000000803007388 */ /* 0x000fe80000000800 */
[----:B------:R-:W1:Y:S01]  /*0680*/  @!P0 LDS R9, [R9] ;  /* 0x0000000009098984 */ /* 0x000e620000000800 */
[----:B0-----:R-:W-:-:S05]  /*0690*/  IMAD.WIDE R6, R2, 0x4, R6 ;  /* 0x0000000402067825 */ /* 0x001fca00078e0206 */
[----:B-1----:R0:W-:Y:S02]  /*06a0*/  @!P0 STG.E desc[UR10][R6.64], R9 ;  /* 0x0000000906008986 */ /* 0x0021e4000c10190a */
.L_x_10:
[----:B------:R-:W-:Y:S05]  /*06b0*/  BSYNC.RECONVERGENT B0 ;  /* 0x0000000000007941 */ /* 0x000fea0003800200 */
.L_x_9:
[----:B------:R-:W1:Y:S01]  /*06c0*/  LDCU.64 UR4, c[0x0][0x390] ;  /* 0x00007200ff0477ac */ /* 0x000e620008000a00 */
[----:B------:R-:W-:-:S04]  /*06d0*/  VIADD R2, R2, UR8 ;  /* 0x0000000802027c36 */ /* 0x000fc80008000000 */
[----:B------:R-:W-:-:S05]  /*06e0*/  IMAD R5, R2, R5, RZ ;  /* 0x0000000502057224 */ /* 0x000fca00078e02ff */
[----:B-1----:R-:W-:Y:S02]  /*06f0*/  ISETP.GE.U32.AND P0, PT, R5, UR4, PT ;  /* 0x0000000405007c0c */ /* 0x002fe4000bf06070 */
[----:B------:R-:W-:-:S04]  /*0700*/  SHF.R.S32.HI R5, RZ, 0x1f, R5 ;  /* 0x0000001fff057819 */ /* 0x000fc80000011405 */
[----:B------:R-:W-:-:S13]  /*0710*/  ISETP.GE.U32.AND.EX P0, PT, R5, UR5, PT, P0 ;  /* 0x0000000505007c0c */ /* 0x000fda000bf06100 */
[----:B------:R-:W-:Y:S05]  /*0720*/  @!P0 BRA `(.L_x_11) ;  /* 0xfffffff800848947 */ /* 0x000fea000383ffff */
[----:B------:R-:W-:Y:S05]  /*0730*/  EXIT ;  /* 0x000000000000794d */ /* 0x000fea0003800000 */
.L_x_12:
        /* <DEDUP_REMOVED lines=12> */
.L_x_49:


//--------------------- .text._ZN4cuda24predicateReduceSubarraysIdLi512EEEvPiPKimi --------------------------
	.section	.text._ZN4cuda24predicateReduceSubarraysIdLi512EEEvPiPKimi,"ax",@progbits
	.align	128
        .global         _ZN4cuda24predicateReduceSubarraysIdLi512EEEvPiPKimi
        .type           _ZN4cuda24predicateReduceSubarraysIdLi512EEEvPiPKimi,@function
        .size           _ZN4cuda24predicateReduceSubarraysIdLi512EEEvPiPKimi,(.L_x_50 - _ZN4cuda24predicateReduceSubarraysIdLi512EEEvPiPKimi)
        .other          _ZN4cuda24predicateReduceSubarraysIdLi512EEEvPiPKimi,@"STO_CUDA_ENTRY STV_DEFAULT"
_ZN4cuda24predicateReduceSubarraysIdLi512EEEvPiPKimi:
.text._ZN4cuda24predicateReduceSubarraysIdLi512EEEvPiPKimi:
        /* <DEDUP_REMOVED lines=20> */
.L_x_20:
[----:B0-----:R-:W0:Y:S01]  /*0140*/  LDCU UR4, c[0x0][0x398] ;  /* 0x00007300ff0477ac */ /* 0x001e220008000800 */
[----:B------:R-:W-:Y:S01]  /*0150*/  BSSY.RECONVERGENT B0, `(.L_x_13) ;  /* 0x0000018000007945 */ /* 0x000fe20003800200 */
[----:B------:R-:W-:Y:S02]  /*0160*/  IMAD.MOV.U32 R4, RZ, RZ, RZ ;  /* 0x000000ffff047224 */ /* 0x000fe400078e00ff */
[----:B0-----:R-:W-:-:S05]  /*0170*/  IMAD.U32 R5, RZ, RZ, UR4 ;  /* 0x00000004ff057e24 */ /* 0x001fca000f8e00ff */
[----:B------:R-:W-:-:S13]  /*0180*/  ISETP.GE.AND P0, PT, R0, R5, PT ;  /* 0x000000050000720c */ /* 0x000fda0003f06270 */
[----:B-1----:R-:W-:Y:S05]  /*0190*/  @P0 BRA `(.L_x_14) ;  /* 0x00000000004c0947 */ /* 0x002fea0003800000 */
[----:B------:R-:W0:Y:S01]  /*01a0*/  LDC R5, c[0x0][0x398] ;  /* 0x0000e600ff057b82 */ /* 0x000e220000000800 */
[----:B------:R-:W-:Y:S02]  /*01b0*/  IMAD.MOV.U32 R4, RZ, RZ, RZ ;  /* 0x000000ffff047224 */ /* 0x000fe400078e00ff */
[----:B------:R-:W-:-:S05]  /*01c0*/  IMAD.MOV.U32 R10, RZ, RZ, R0 ;  /* 0x000000ffff0a7224 */ /* 0x000fca00078e0000 */
[----:B------:R-:W1:Y:S02]  /*01d0*/  LDC.64 R12, c[0x0][0x390] ;  /* 0x0000e400ff0c7b82 */ /* 0x000e640000000a00 */
.L_x_17:
        /* <DEDUP_REMOVED lines=13> */
.L_x_16:
[----:B------:R-:W-:Y:S05]  /*02b0*/  BSYNC.RECONVERGENT B1 ;  /* 0x0000000000017941 */ /* 0x000fea0003800200 */
.L_x_15:
[----:B------:R-:W-:Y:S05]  /*02c0*/  @!P1 BRA `(.L_x_17) ;  /* 0xfffffffc00c49947 */ /* 0x000fea000383ffff */
.L_x_14:
[----:B------:R-:W-:Y:S05]  /*02d0*/  BSYNC.RECONVERGENT B0 ;  /* 0x0000000000007941 */ /* 0x000fea0003800200 */
.L_x_13:
[----:B------:R-:W-:Y:S01]  /*02e0*/  STS [R3], R4 ;  /* 0x0000000403007388 */ /* 0x000fe20000000800 */
[----:B------:R-:W-:Y:S01]  /*02f0*/  BAR.SYNC.DEFER_BLOCKING 0x0 ;  /* 0x0000000000007b1d */ /* 0x000fe20000010000 */
[C---:B------:R-:W-:Y:S02]  /*0300*/  ISETP.GT.U32.AND P1, PT, R0.reuse, 0xff, PT ;  /* 0x000000ff0000780c */ /* 0x040fe40003f24070 */
[----:B------:R-:W-:-:S03]  /*0310*/  ISETP.GT.U32.AND P0, PT, R0, 0x7f, PT ;  /* 0x0000007f0000780c */ /* 0x000fc60003f04070 */
[----:B------:R-:W-:Y:S08]  /*0320*/  BSSY.RECONVERGENT B0, `(.L_x_18) ;  /* 0x0000033000007945 */ /* 0x000ff00003800200 */
        /* <DEDUP_REMOVED lines=14> */
[----:B0-----:R-:W-:-:S05]  /*0410*/  @!P1 IMAD.IADD R4, R4, 0x1, R7 ;  /* 0x0000000104049824 */ /* 0x001fca00078e0207 */
[----:B------:R0:W-:Y:S01]  /*0420*/  @!P1 STS [R3], R4 ;  /* 0x0000000403009388 */ /* 0x0001e20000000800 */
[----:B------:R-:W-:Y:S06]  /*0430*/  BAR.SYNC.DEFER_BLOCKING 0x0 ;  /* 0x0000000000007b1d */ /* 0x000fec0000010000 */
[----:B------:R-:W-:Y:S05]  /*0440*/  @P0 BRA `(.L_x_19) ;  /* 0x0000000000800947 */ /* 0x000fea0003800000 */
[----:B0-----:R-:W-:Y:S01]  /*0450*/  LDS R4, [R3+0x80] ;  /* 0x0000800003047984 */ /* 0x001fe20000000800 */
        /* <DEDUP_REMOVED lines=31> */
.L_x_19:
[----:B------:R-:W-:Y:S05]  /*0650*/  BSYNC.RECONVERGENT B0 ;  /* 0x0000000000007941 */ /* 0x000fea0003800200 */
.L_x_18:
[----:B------:R-:W2:Y:S01]  /*0660*/  LDCU.64 UR4, c[0x0][0x390] ;  /* 0x00007200ff0477ac */ /* 0x000ea20008000a00 */
[----:B------:R-:W-:-:S04]  /*0670*/  VIADD R2, R2, UR8 ;  /* 0x0000000802027c36 */ /* 0x000fc80008000000 */
[----:B------:R-:W-:-:S05]  /*0680*/  IMAD R5, R2, R5, RZ ;  /* 0x0000000502057224 */ /* 0x000fca00078e02ff */
[----:B--2---:R-:W-:Y:S02]  /*0690*/  ISETP.GE.U32.AND P0, PT, R5, UR4, PT ;  /* 0x0000000405007c0c */ /* 0x004fe4000bf06070 */
[----:B------:R-:W-:-:S04]  /*06a0*/  SHF.R.S32.HI R5, RZ, 0x1f, R5 ;  /* 0x0000001fff057819 */ /* 0x000fc80000011405 */
[----:B------:R-:W-:-:S13]  /*06b0*/  ISETP.GE.U32.AND.EX P0, PT, R5, UR5, PT, P0 ;  /* 0x0000000505007c0c */ /* 0x000fda000bf06100 */
[----:B------:R-:W-:Y:S05]  /*06c0*/  @!P0 BRA `(.L_x_20) ;  /* 0xfffffff8009c8947 */ /* 0x000fea000383ffff */
[----:B------:R-:W-:Y:S05]  /*06d0*/  EXIT ;  /* 0x000000000000794d */ /* 0x000fea0003800000 */
.L_x_21:
        /* <DEDUP_REMOVED lines=10> */
.L_x_50:


//--------------------- .text._ZN4cuda24predicateReduceSubarraysIdLi256EEEvPiPKimi --------------------------
	.section	.text._ZN4cuda24predicateReduceSubarraysIdLi256EEEvPiPKimi,"ax",@progbits
	.align	128
        .global         _ZN4cuda24predicateReduceSubarraysIdLi256EEEvPiPKimi
        .type           _ZN4cuda24predicateReduceSubarraysIdLi256EEEvPiPKimi,@function
        .size           _ZN4cuda24predicateReduceSubarraysIdLi256EEEvPiPKimi,(.L_x_51 - _ZN4cuda24predicateReduceSubarraysIdLi256EEEvPiPKimi)
        .other          _ZN4cuda24predicateReduceSubarraysIdLi256EEEvPiPKimi,@"STO_CUDA_ENTRY STV_DEFAULT"
_ZN4cuda24predicateReduceSubarraysIdLi256EEEvPiPKimi:
.text._ZN4cuda24predicateReduceSubarraysIdLi256EEEvPiPKimi:
        /* <DEDUP_REMOVED lines=20> */
.L_x_29:
        /* <DEDUP_REMOVED lines=10> */
.L_x_26:
        /* <DEDUP_REMOVED lines=13> */
.L_x_25:
[----:B------:R-:W-:Y:S05]  /*02b0*/  BSYNC.RECONVERGENT B1 ;  /* 0x0000000000017941 */ /* 0x000fea0003800200 */
.L_x_24:
[----:B------:R-:W-:Y:S05]  /*02c0*/  @!P1 BRA `(.L_x_26) ;  /* 0xfffffffc00c49947 */ /* 0x000fea000383ffff */
.L_x_23:
[----:B------:R-:W-:Y:S05]  /*02d0*/  BSYNC.RECONVERGENT B0 ;  /* 0x0000000000007941 */ /* 0x000fea0003800200 */
.L_x_22:
        /* <DEDUP_REMOVED lines=17> */
[----:B------:R-:W-:Y:S01]  /*03f0*/  LDS R4, [R3+0x80] ;  /* 0x0000800003047984 */ /* 0x000fe20000000800 */
[----:B------:R-:W-:-:S03]  /*0400*/  ISETP.NE.AND P0, PT, R0, RZ, PT ;  /* 0x000000ff0000720c */ /* 0x000fc60003f05270 */
[----:B------:R-:W1:Y:S10]  /*0410*/  LDS R7, [R3] ;  /* 0x0000000003077984 */ /* 0x000e740000000800 */
[----:B------:R-:W2:Y:S01]  /*0420*/  @!P0 S2R R12, SR_CgaCtaId ;  /* 0x00000000000c8919 */ /* 0x000ea20000008800 */
[----:B------:R-:W-:Y:S01]  /*0430*/  @!P0 MOV R9, 0x400 ;  /* 0x0000040000098802 */ /* 0x000fe20000000f00 */
[----:B-1----:R-:W-:-:S03]  /*0440*/  IMAD.IADD R4, R4, 0x1, R7 ;  /* 0x0000000104047824 */ /* 0x002fc600078e0207 */
[----:B--2---:R-:W-:Y:S02]  /*0450*/  @!P0 LEA R9, R12, R9, 0x18 ;  /* 0x000000090c098211 */ /* 0x004fe400078ec0ff */
[----:B------:R-:W-:Y:S04]  /*0460*/  STS [R3], R4 ;  /* 0x0000000403007388 */ /* 0x000fe80000000800 */
[----:B------:R-:W-:Y:S04]  /*0470*/  LDS R6, [R3+0x40] ;  /* 0x0000400003067984 */ /* 0x000fe80000000800 */
[----:B------:R-:W1:Y:S02]  /*0480*/  LDS R7, [R3] ;  /* 0x0000000003077984 */ /* 0x000e640000000800 */
[----:B-1----:R-:W-:-:S05]  /*0490*/  IMAD.IADD R6, R6, 0x1, R7 ;  /* 0x0000000106067824 */ /* 0x002fca00078e0207 */
[----:B------:R-:W-:Y:S04]  /*04a0*/  STS [R3], R6 ;  /* 0x0000000603007388 */ /* 0x000fe80000000800 */
[----:B------:R-:W-:Y:S04]  /*04b0*/  LDS R7, [R3+0x20] ;  /* 0x0000200003077984 */ /* 0x000fe80000000800 */
[----:B0-----:R-:W0:Y:S02]  /*04c0*/  LDS R8, [R3] ;  /* 0x0000000003087984 */ /* 0x001e240000000800 */
        /* <DEDUP_REMOVED lines=18> */
.L_x_28:
[----:B------:R-:W-:Y:S05]  /*05f0*/  BSYNC.RECONVERGENT B0 ;  /* 0x0000000000007941 */ /* 0x000fea0003800200 */
.L_x_27:
        /* <DEDUP_REMOVED lines=8> */
.L_x_30:
        /* <DEDUP_REMOVED lines=16> */
.L_x_51:


//--------------------- .text._ZN4cuda24predicateReduceSubarraysIdLi128EEEvPiPKimi --------------------------
	.section	.text._ZN4cuda24predicateReduceSubarraysIdLi128EEEvPiPKimi,"ax",@progbits
	.align	128
        .global         _ZN4cuda24predicateReduceSubarraysIdLi128EEEvPiPKimi
        .type           _ZN4cuda24predicateReduceSubarraysIdLi128EEEvPiPKimi,@function
        .size           _ZN4cuda24predicateReduceSubarraysIdLi128EEEvPiPKimi,(.L_x_52 - _ZN4cuda24predicateReduceSubarraysIdLi128EEEvPiPKimi)
        .other          _ZN4cuda24predicateReduceSubarraysIdLi128EEEvPiPKimi,@"STO_CUDA_ENTRY STV_DEFAULT"
_ZN4cuda24predicateReduceSubarraysIdLi128EEEvPiPKimi:
.text._ZN4cuda24predicateReduceSubarraysIdLi128EEEvPiPKimi:
        /* <DEDUP_REMOVED lines=20> */
.L_x_38:
        /* <DEDUP_REMOVED lines=10> */
.L_x_35:
        /* <DEDUP_REMOVED lines=12> */
[----:B--2---:R-:W-:-:S07]  /*02a0*/  IADD3 R4, PT, PT, R4, R7, RZ ;  /* 0x0000000704047210 */ /* 0x004fce0007ffe0ff */
.L_x_34:
[----:B------:R-:W-:Y:S05]  /*02b0*/  BSYNC.RECONVERGENT B1 ;  /* 0x0000000000017941 */ /* 0x000fea0003800200 */
.L_x_33:
[----:B------:R-:W-:Y:S05]  /*02c0*/  @!P1 BRA `(.L_x_35) ;  /* 0xfffffffc00c49947 */ /* 0x000fea000383ffff */
.L_x_32:
[----:B------:R-:W-:Y:S05]  /*02d0*/  BSYNC.RECONVERGENT B0 ;  /* 0x0000000000007941 */ /* 0x000fea0003800200 */
.L_x_31:
[----:B------:R-:W-:Y:S01]  /*02e0*/  STS [R3], R4 ;  /* 0x0000000403007388 */ /* 0x000fe20000000800 */
[----:B------:R-:W-:Y:S01]  /*02f0*/  BAR.SYNC.DEFER_BLOCKING 0x0 ;  /* 0x0000000000007b1d */ /* 0x000fe20000010000 */
[----:B------:R-:W-:-:S05]  /*0300*/  ISETP.GT.U32.AND P0, PT, R0, 0x3f, PT ;  /* 0x0000003f0000780c */ /* 0x000fca0003f04070 */
[----:B------:R-:W-:Y:S08]  /*0310*/  BSSY.RECONVERGENT B0, `(.L_x_36) ;  /* 0x0000028000007945 */ /* 0x000ff00003800200 */
        /* <DEDUP_REMOVED lines=39> */
.L_x_37:
[----:B------:R-:W-:Y:S05]  /*0590*/  BSYNC.RECONVERGENT B0 ;  /* 0x0000000000007941 */ /* 0x000fea0003800200 */
.L_x_36:
        /* <DEDUP_REMOVED lines=8> */
.L_x_39:
        /* <DEDUP_REMOVED lines=14> */
.L_x_52:


//--------------------- .text._ZN4cuda20streamCompact_kernelIdLb1EEEvPT_S2_S2_S2_S2_S2_S2_S2_S2_S2_PiPKiPKS1_S7_S7_S7_S7_S7_S7_S7_S7_S7_S5_mm --------------------------
	.section	.text._ZN4cuda20streamCompact_kernelIdLb1EEEvPT_S2_S2_S2_S2_S2_S2_S2_S2_S2_PiPKiPKS1_S7_S7_S7_S7_S7_S7_S7_S7_S7_S5_mm,"ax",@progbits
	.align	128
        .global         _ZN4cuda20streamCompact_kernelIdLb1EEEvPT_S2_S2_S2_S2_S2_S2_S2_S2_S2_PiPKiPKS1_S7_S7_S7_S7_S7_S7_S7_S7_S7_S5_mm
        .type           _ZN4cuda20streamCompact_kernelIdLb1EEEvPT_S2_S2_S2_S2_S2_S2_S2_S2_S2_PiPKiPKS1_S7_S7_S7_S7_S7_S7_S7_S7_S7_S5_mm,@function
        .size           _ZN4cuda20streamCompact_kernelIdLb1EEEvPT_S2_S2_S2_S2_S2_S2_S2_S2_S2_PiPKiPKS1_S7_S7_S7_S7_S7_S7_S7_S7_S7_S5_mm,(.L_x_53 - _ZN4cuda20streamCompact_kernelIdLb1EEEvPT_S2_S2_S2_S2_S2_S2_S2_S2_S2_PiPKiPKS1_S7_S7_S7_S7_S7_S7_S7_S7_S7_S5_mm)
        .other          _ZN4cuda20streamCompact_kernelIdLb1EEEvPT_S2_S2_S2_S2_S2_S2_S2_S2_S2_PiPKiPKS1_S7_S7_S7_S7_S7_S7_S7_S7_S7_S5_mm,@"STO_CUDA_ENTRY STV_DEFAULT"
_ZN4cuda20streamCompact_kernelIdLb1EEEvPT_S2_S2_S2_S2_S2_S2_S2_S2_S2_PiPKiPKS1_S7_S7_S7_S7_S7_S7_S7_S7_S7_S5_mm:
.text._ZN4cuda20streamCompact_kernelIdLb1EEEvPT_S2_S2_S2_S2_S2_S2_S2_S2_S2_PiPKiPKS1_S7_S7_S7_S7_S7_S7_S7_S7_S7_S5_mm:
[----:B------:R-:W-:Y:S01]  /*0000*/  LDC R1, c[0x0][0x37c] ;  /* 0x0000df00ff017b82 */ /* 0x000fe20000000800 */
[----:B------:R-:W0:Y:S07]  /*0010*/  S2R R0, SR_CTAID.X ;  /* 0x0000000000007919 */ /* 0x000e2e0000002500 */
[----:B------:R-:W1:Y:S01]  /*0020*/  LDC.64 R2, c[0x0][0x3d8] ;  /* 0x0000f600ff027b82 */ /* 0x000e620000000a00 */
[----:B------:R-:W2:Y:S01]  /*0030*/  LDCU.64 UR8, c[0x0][0x358] ;  /* 0x00006b00ff0877ac */ /* 0x000ea20008000a00 */
[----:B------:R-:W3:Y:S06]  /*0040*/  S2R R8, SR_TID.X ;  /* 0x0000000000087919 */ /* 0x000eec0000002100 */
[----:B------:R-:W4:Y:S01]  /*0050*/  S2UR UR5, SR_CgaCtaId ;  /* 0x00000000000579c3 */ /* 0x000f220000008800 */
[----:B------:R-:W-:Y:S01]  /*0060*/  UMOV UR4, 0x400 ;  /* 0x0000040000047882 */ /* 0x000fe20000000000 */
[----:B------:R-:W4:Y:S01]  /*0070*/  LDCU.64 UR10, c[0x0][0x440] ;  /* 0x00008800ff0a77ac */ /* 0x000f220008000a00 */
[----:B-1----:R-:W-:Y:S01]  /*0080*/  ISETP.NE.U32.AND P0, PT, R2, RZ, PT ;  /* 0x000000ff0200720c */ /* 0x002fe20003f05070 */
[----:B------:R-:W-:-:S03]  /*0090*/  IMAD.MOV.U32 R2, RZ, RZ, RZ ;  /* 0x000000ffff027224 */ /* 0x000fc600078e00ff */
[----:B------:R-:W-:-:S04]  /*00a0*/  ISETP.NE.AND.EX P0, PT, R3, RZ, PT, P0 ;  /* 0x000000ff0300720c */ /* 0x000fc80003f05300 */
[----:B0-----:R-:W-:-:S13]  /*00b0*/  ISETP.EQ.OR P0, PT, R0, RZ, !P0 ;  /* 0x000000ff0000720c */ /* 0x001fda0004702670 */
[----:B------:R-:W0:Y:S01]  /*00c0*/  @!P0 LDC.64 R6, c[0x0][0x3d8] ;  /* 0x0000f600ff068b82 */ /* 0x000e220000000a00 */
[----:B------:R-:W-:-:S04]  /*00d0*/  @!P0 VIADD R3, R0, 0xffffffff ;  /* 0xffffffff00038836 */ /* 0x000fc80000000000 */
[----:B0-----:R-:W-:-:S05]  /*00e0*/  @!P0 IMAD.WIDE.U32 R6, R3, 0x4, R6 ;  /* 0x0000000403068825 */ /* 0x001fca00078e0006 */
[----:B--2---:R0:W5:Y:S01]  /*00f0*/  @!P0 LDG.E R2, desc[UR8][R6.64] ;  /* 0x0000000806028981 */ /* 0x004162000c1e1900 */
[----:B---3--:R-:W-:Y:S01]  /*0100*/  SHF.R.U32.HI R16, RZ, 0x5, R8 ;  /* 0x00000005ff107819 */ /* 0x008fe20000011608 */
[----:B----4-:R-:W-:Y:S01]  /*0110*/  ULEA UR4, UR5, UR4, 0x18 ;  /* 0x0000000405047291 */ /* 0x010fe2000f8ec0ff */
[----:B------:R-:W-:Y:S01]  /*0120*/  LOP3.LUT R3, R8, 0x1f, RZ, 0xc0, !PT ;  /* 0x0000001f08037812 */ /* 0x000fe200078ec0ff */
[----:B------:R-:W-:-:S04]  /*0130*/  UISETP.NE.U32.AND UP0, UPT, UR10, URZ, UPT ;  /* 0x000000ff0a00728c */ /* 0x000fc8000bf05070 */
[----:B------:R-:W-:Y:S01]  /*0140*/  IMAD R4, R16, 0x31, R3 ;  /* 0x0000003110047824 */ /* 0x000fe200078e0203 */
[----:B------:R-:W-:-:S04]  /*0150*/  UISETP.NE.AND.EX UP0, UPT, UR11, URZ, UPT, UP0 ;  /* 0x000000ff0b00728c */ /* 0x000fc8000bf05300 */
[----:B------:R-:W-:-:S05]  /*0160*/  LEA R4, R4, UR4, 0x2 ;  /* 0x0000000404047c11 */ /* 0x000fca000f8e10ff */
[----:B------:R0:W-:Y:S01]  /*0170*/  STS [R4], RZ ;  /* 0x000000ff04007388 */ /* 0x0001e20000000800 */
[----:B------:R-:W-:Y:S05]  /*0180*/  BRA.U !UP0, `(.L_x_40) ;  /* 0x00000009088c7547 */ /* 0x000fea000b800000 */
[----:B------:R-:W1:Y:S01]  /*0190*/  LDCU UR7, c[0x0][0x360] ;  /* 0x00006c00ff0777ac */ /* 0x000e620008000800 */
[----:B------:R-:W2:Y:S01]  /*01a0*/  LDC.64 R10, c[0x0][0x380] ;  /* 0x0000e000ff0a7b82 */ /* 0x000ea20000000a00 */
[C---:B------:R-:W-:Y:S01]  /*01b0*/  VIADD R5, R8.reuse, 0xffffffff ;  /* 0xffffffff08057836 */ /* 0x040fe20000000000 */
[----:B0-----:R-:W-:Y:S01]  /*01c0*/  LEA R7, R8, UR4, 0x2 ;  /* 0x0000000408077c11 */ /* 0x001fe2000f8e10ff */
[----:B------:R-:W-:Y:S01]  /*01d0*/  IMAD.MOV.U32 R9, RZ, RZ, RZ ;  /* 0x000000ffff097224 */ /* 0x000fe200078e00ff */
[----:B------:R-:W0:Y:S02]  /*01e0*/  LDCU.64 UR14, c[0x0][0x440] ;  /* 0x00008800ff0e77ac */ /* 0x000e240008000a00 */
[----:B------:R-:W-:Y:S01]  /*01f0*/  SHF.R.S32.HI R6, RZ, 0x5, R5 ;  /* 0x00000005ff067819 */ /* 0x000fe20000011405 */
[----:B------:R-:W-:Y:S01]  /*0200*/  IMAD.WIDE.U32 R14, R0, UR10, R8 ;  /* 0x0000000a000e7c25 */ /* 0x000fe2000f8e0008 */
[----:B------:R-:W3:Y:S01]  /*0210*/  LDC.64 R12, c[0x0][0x388] ;  /* 0x0000e200ff0c7b82 */ /* 0x000ee20000000a00 */
[----:B------:R-:W-:Y:S01]  /*0220*/  LOP3.LUT R5, R5, 0x1f, RZ, 0xc0, !PT ;  /* 0x0000001f05057812 */ /* 0x000fe200078ec0ff */
[----:B------:R-:W4:Y:S04]  /*0230*/  LDCU.64 UR12, c[0x0][0x438] ;  /* 0x00008700ff0c77ac */ /* 0x000f280008000a00 */
[----:B------:R-:W-:Y:S01]  /*0240*/  IMAD R22, R6, 0x31, R5 ;  /* 0x0000003106167824 */ /* 0x000fe200078e0205 */
[----:B------:R-:W-:Y:S01]  /*0250*/  LEA R6, R16, UR4, 0x2 ;  /* 0x0000000410067c11 */ /* 0x000fe2000f8e10ff */
[----:B------:R-:W-:Y:S01]  /*0260*/  IMAD R5, R0, UR11, R15 ;  /* 0x0000000b00057c24 */ /* 0x000fe2000f8e020f */
[----:B-1----:R-:W-:-:S02]  /*0270*/  UIADD3 UR5, UPT, UPT, UR7, -0x1, URZ ;  /* 0xffffffff07057890 */ /* 0x002fc4000fffe0ff */
[----:B------:R-:W-:Y:S01]  /*0280*/  LEA R22, R22, UR4, 0x2 ;  /* 0x0000000416167c11 */ /* 0x000fe2000f8e10ff */
[----:B------:R-:W1:Y:S01]  /*0290*/  LDCU.128 UR16, c[0x0][0x3e0] ;  /* 0x00007c00ff1077ac */ /* 0x000e620008000c00 */
[----:B------:R-:W-:Y:S02]  /*02a0*/  USHF.R.U32.HI UR6, URZ, 0x5, UR5 ;  /* 0x00000005ff067899 */ /* 0x000fe40008011605 */
[----:B------:R-:W-:Y:S01]  /*02b0*/  ULOP3.LUT UR5, UR5, 0x1f, URZ, 0xc0, !UPT ;  /* 0x0000001f05057892 */ /* 0x000fe2000f8ec0ff */
[----:B------:R-:W0:Y:S03]  /*02c0*/  LDCU.128 UR20, c[0x0][0x3f0] ;  /* 0x00007e00ff1477ac */ /* 0x000e260008000c00 */
[----:B------:R-:W-:Y:S01]  /*02d0*/  UIMAD UR5, UR6, 0x31, UR5 ;  /* 0x00000031060578a4 */ /* 0x000fe2000f8e0205 */
[----:B------:R-:W0:Y:S03]  /*02e0*/  LDCU.128 UR24, c[0x0][0x400] ;  /* 0x00008000ff1877ac */ /* 0x000e260008000c00 */
[----:B------:R-:W-:Y:S01]  /*02f0*/  ULEA UR6, UR5, UR4, 0x2 ;  /* 0x0000000405067291 */ /* 0x000fe2000f8e10ff */
[----:B------:R-:W0:Y:S01]  /*0300*/  LDCU.128 UR28, c[0x0][0x410] ;  /* 0x00008200ff1c77ac */ /* 0x000e220008000c00 */
[----:B------:R-:W0:Y:S01]  /*0310*/  LDCU.128 UR32, c[0x0][0x420] ;  /* 0x00008400ff2077ac */ /* 0x000e220008000c00 */
[----:B------:R-:W-:Y:S01]  /*0320*/  UMOV UR4, URZ ;  /* 0x000000ff00047c82 */ /* 0x000fe20008000000 */
[----:B----4-:R-:W-:-:S08]  /*0330*/  UMOV UR5, URZ ;  /* 0x000000ff00057c82 */ /* 0x010fd00008000000 */
.L_x_45:
[----:B-1----:R-:W-:Y:S01]  /*0340*/  IADD3 R24, P1, PT, R14, UR4, RZ ;  /* 0x000000040e187c10 */ /* 0x002fe2000ff3e0ff */
[----:B------:R-:W-:-:S03]  /*0350*/  IMAD.MOV.U32 R21, RZ, RZ, RZ ;  /* 0x000000ffff157224 */ /* 0x000fc600078e00ff */
[----:B------:R-:W-:Y:S02]  /*0360*/  ISETP.GE.U32.AND P0, PT, R24, UR12, PT ;  /* 0x0000000c18007c0c */ /* 0x000fe4000bf06070 */
[----:B------:R-:W-:-:S04]  /*0370*/  IADD3.X R19, PT, PT, R5, UR5, RZ, P1, !PT ;  /* 0x0000000505137c10 */ /* 0x000fc80008ffe4ff */
[----:B------:R-:W-:-:S13]  /*0380*/  ISETP.GE.U32.AND.EX P0, PT, R19, UR13, PT, P0 ;  /* 0x0000000d13007c0c */ /* 0x000fda000bf06100 */
[----:B------:R-:W4:Y:S02]  /*0390*/  @!P0 LDC.64 R16, c[0x0][0x430] ;  /* 0x00010c00ff108b82 */ /* 0x000f240000000a00 */
[----:B----4-:R-:W-:-:S04]  /*03a0*/  @!P0 LEA R16, P1, R24, R16, 0x2 ;  /* 0x0000001018108211 */ /* 0x010fc800078210ff */
[----:B------:R-:W-:-:S05]  /*03b0*/  @!P0 LEA.HI.X R17, R24, R17, R19, 0x2, P1 ;  /* 0x0000001118118211 */ /* 0x000fca00008f1413 */
[----:B------:R-:W4:Y:S01]  /*03c0*/  @!P0 LDG.E R21, desc[UR8][R16.64] ;  /* 0x0000000810158981 */ /* 0x000f22000c1e1900 */
[----:B------:R-:W-:Y:S01]  /*03d0*/  ISETP.NE.AND P0, PT, R3, 0x1f, PT ;  /* 0x0000001f0300780c */ /* 0x000fe20003f05270 */
[----:B------:R-:W-:Y:S01]  /*03e0*/  UIADD3 UR4, UP1, UPT, UR7, UR4, URZ ;  /* 0x0000000407047290 */ /* 0x000fe2000ff3e0ff */
[C---:B------:R-:W-:Y:S01]  /*03f0*/  ISETP.GT.U32.AND P1, PT, R8.reuse, 0x1f, PT ;  /* 0x0000001f0800780c */ /* 0x040fe20003f24070 */
[----:B------:R-:W-:Y:S01]  /*0400*/  BSSY.RECONVERGENT B0, `(.L_x_41) ;  /* 0x000002b000007945 */ /* 0x000fe20003800200 */
[----:B------:R-:W-:Y:S01]  /*0410*/  ISETP.GE.U32.AND P2, PT, R8, 0x20, PT ;  /* 0x000000200800780c */ /* 0x000fe20003f46070 */
[----:B0-----:R-:W-:Y:S02]  /*0420*/  UISETP.GE.U32.AND UP0, UPT, UR4, UR14, UPT ;  /* 0x0000000e0400728c */ /* 0x001fe4000bf06070 */
[----:B------:R-:W-:-:S04]  /*0430*/  UIADD3.X UR5, UPT, UPT, URZ, UR5, URZ, UP1, !UPT ;  /* 0x00000005ff057290 */ /* 0x000fc80008ffe4ff */
[----:B------:R-:W-:Y:S01]  /*0440*/  UISETP.GE.U32.AND.EX UP0, UPT, UR5, UR15, UPT, UP0 ;  /* 0x0000000f0500728c */ /* 0x000fe2000bf06100 */
[----:B----4-:R-:W-:Y:S01]  /*0450*/  STS [R4+0x40], R21 ;  /* 0x0000401504007388 */ /* 0x010fe20000000800 */
[----:B------:R-:W-:Y:S06]  /*0460*/  BAR.SYNC.DEFER_BLOCKING 0x0 ;  /* 0x0000000000007b1d */ /* 0x000fec0000010000 */
[----:B------:R-:W-:Y:S04]  /*0470*/  LDS R18, [R4+0x40] ;  /* 0x0000400004127984 */ /* 0x000fe80000000800 */
[----:B------:R-:W0:Y:S02]  /*0480*/  LDS R23, [R4+0x3c] ;  /* 0x00003c0004177984 */ /* 0x000e240000000800 */
[----:B0-----:R-:W-:-:S05]  /*0490*/  IMAD.IADD R23, R18, 0x1, R23 ;  /* 0x0000000112177824 */ /* 0x001fca00078e0217 */
[----:B------:R-:W-:Y:S04]  /*04a0*/  STS [R4+0x40], R23 ;  /* 0x0000401704007388 */ /* 0x000fe80000000800 */
        /* <DEDUP_REMOVED lines=9> */
[----:B------:R-:W0:Y:S02]  /*0540*/  LDS R16, [R4] ;  /* 0x0000000004107984 */ /* 0x000e240000000800 */
[----:B0-----:R-:W-:-:S05]  /*0550*/  IMAD.IADD R17, R29, 0x1, R16 ;  /* 0x000000011d117824 */ /* 0x001fca00078e0210 */
[----:B------:R0:W-:Y:S01]  /*0560*/  STS [R4+0x40], R17 ;  /* 0x0000401104007388 */ /* 0x0001e20000000800 */
[----:B------:R-:W-:Y:S06]  /*0570*/  BAR.SYNC.DEFER_BLOCKING 0x0 ;  /* 0x0000000000007b1d */ /* 0x000fec0000010000 */
[----:B------:R0:W-:Y:S02]  /*0580*/  @!P0 STS [R6+0x40], R17 ;  /* 0x0000401106008388 */ /* 0x0001e40000000800 */
[----:B------:R-:W-:Y:S06]  /*0590*/  BAR.SYNC.DEFER_BLOCKING 0x0 ;  /* 0x0000000000007b1d */ /* 0x000fec0000010000 */
[----:B------:R-:W-:Y:S05]  /*05a0*/  @P1 BRA `(.L_x_42) ;  /* 0x0000000000401947 */ /* 0x000fea0003800000 */
[----:B------:R-:W-:Y:S04]  /*05b0*/  LDS R16, [R7+0x40] ;  /* 0x0000400007107984 */ /* 0x000fe80000000800 */
[----:B------:R-:W4:Y:S02]  /*05c0*/  LDS R23, [R7+0x3c] ;  /* 0x00003c0007177984 */ /* 0x000f240000000800 */
[----:B----4-:R-:W-:-:S05]  /*05d0*/  IMAD.IADD R16, R16, 0x1, R23 ;  /* 0x0000000110107824 */ /* 0x010fca00078e0217 */
[----:B------:R-:W-:Y:S04]  /*05e0*/  STS [R7+0x40], R16 ;  /* 0x0000401007007388 */ /* 0x000fe80000000800 */
        /* <DEDUP_REMOVED lines=9> */
[----:B------:R-:W4:Y:S02]  /*0680*/  LDS R23, [R7] ;  /* 0x0000000007177984 */ /* 0x000f240000000800 */
[----:B----4-:R-:W-:-:S05]  /*0690*/  IMAD.IADD R16, R26, 0x1, R23 ;  /* 0x000000011a107824 */ /* 0x010fca00078e0217 */
[----:B------:R4:W-:Y:S02]  /*06a0*/  STS [R7+0x40], R16 ;  /* 0x0000401007007388 */ /* 0x0009e40000000800 */
.L_x_42:
[----:B-1----:R-:W-:Y:S05]  /*06b0*/  BSYNC.RECONVERGENT B0 ;  /* 0x0000000000007941 */ /* 0x002fea0003800200 */
.L_x_41:
[----:B------:R-:W-:Y:S01]  /*06c0*/  BAR.SYNC.DEFER_BLOCKING 0x0 ;  /* 0x0000000000007b1d */ /* 0x000fe20000010000 */
[----:B------:R-:W-:-:S05]  /*06d0*/  ISETP.NE.AND P0, PT, R21, RZ, PT ;  /* 0x000000ff1500720c */ /* 0x000fca0003f05270 */
[----:B------:R-:W-:Y:S01]  /*06e0*/  BSSY.RECONVERGENT B0, `(.L_x_43) ;  /* 0x0000048000007945 */ /* 0x000fe20003800200 */
[----:B----4-:R-:W0:Y:S02]  /*06f0*/  @P2 LDS R16, [R6+0x3c] ;  /* 0x00003c0006102984 */ /* 0x010e240000000800 */
[----:B0-----:R-:W-:Y:S01]  /*0700*/  @P2 IMAD.IADD R17, R17, 0x1, R16 ;  /* 0x0000000111112824 */ /* 0x001fe200078e0210 */
[----:B------:R-:W-:Y:S06]  /*0710*/  BAR.SYNC.DEFER_BLOCKING 0x0 ;  /* 0x0000000000007b1d */ /* 0x000fec0000010000 */
[----:B------:R0:W-:Y:S02]  /*0720*/  STS [R4+0x40], R17 ;  /* 0x0000401104007388 */ /* 0x0001e40000000800 */
[----:B------:R-:W-:Y:S08]  /*0730*/  BAR.SYNC.DEFER_BLOCKING 0x0 ;  /* 0x0000000000007b1d */ /* 0x000ff00000010000 */
[----:B------:R-:W-:Y:S06]  /*0740*/  BAR.SYNC.DEFER_BLOCKING 0x0 ;  /* 0x0000000000007b1d */ /* 0x000fec0000010000 */
[----:B0-----:R-:W-:Y:S05]  /*0750*/  @!P0 BRA `(.L_x_44) ;  /* 0x0000000400008947 */ /* 0x001fea0003800000 */
[C---:B------:R-:W-:Y:S01]  /*0760*/  IMAD.SHL.U32 R25, R24.reuse, 0x8, RZ ;  /* 0x0000000818197824 */ /* 0x040fe200078e00ff */
[----:B------:R-:W-:-:S04]  /*0770*/  SHF.L.U64.HI R24, R24, 0x3, R19 ;  /* 0x0000000318187819 */ /* 0x000fc80000010213 */
[----:B------:R-:W-:-:S04]  /*0780*/  IADD3 R26, P0, PT, R25, UR16, RZ ;  /* 0x00000010191a7c10 */ /* 0x000fc8000ff1e0ff */
[----:B------:R-:W-:-:S05]  /*0790*/  IADD3.X R27, PT, PT, R24, UR17, RZ, P0, !PT ;  /* 0x00000011181b7c10 */ /* 0x000fca00087fe4ff */
[----:B------:R-:W4:Y:S01]  /*07a0*/  LDG.E.64 R20, desc[UR8][R26.64] ;  /* 0x000000081a147981 */ /* 0x000f22000c1e1b00 */
[----:B------:R-:W-:Y:S01]  /*07b0*/  ISETP.NE.AND P0, PT, R8, RZ, PT ;  /* 0x000000ff0800720c */ /* 0x000fe20003f05270 */
[----:B-----5:R-:W-:Y:S01]  /*07c0*/  IMAD.MOV.U32 R23, RZ, RZ, R2 ;  /* 0x000000ffff177224 */ /* 0x020fe200078e0002 */
[----:B------:R-:W-:-:S04]  /*07d0*/  IADD3 R18, P1, PT, R25, UR18, RZ ;  /* 0x0000001219127c10 */ /* 0x000fc8000ff3e0ff */
[----:B------:R-:W-:-:S07]  /*07e0*/  IADD3.X R19, PT, PT, R24, UR19, RZ, P1, !PT ;  /* 0x0000001318137c10 */ /* 0x000fce0008ffe4ff */
[----:B------:R-:W0:Y:S02]  /*07f0*/  @P0 LDS R17, [R22+0x40] ;  /* 0x0000400016110984 */ /* 0x000e240000000800 */
[----:B0-----:R-:W-:-:S04]  /*0800*/  @P0 IMAD.IADD R23, R17, 0x1, R2 ;  /* 0x0000000111170824 */ /* 0x001fc800078e0202 */
[----:B--2---:R-:W-:-:S05]  /*0810*/  IMAD.WIDE R16, R23, 0x8, R10 ;  /* 0x0000000817107825 */ /* 0x004fca00078e020a */
[----:B----4-:R0:W-:Y:S04]  /*0820*/  STG.E.64 desc[UR8][R16.64], R20 ;  /* 0x0000001410007986 */ /* 0x0101e8000c101b08 */
[----:B------:R-:W2:Y:S01]  /*0830*/  LDG.E.64 R18, desc[UR8][R18.64] ;  /* 0x0000000812127981 */ /* 0x000ea2000c1e1b00 */
[----:B---3--:R-:W-:Y:S01]  /*0840*/  IMAD.WIDE R26, R23, 0x8, R12 ;  /* 0x00000008171a7825 */ /* 0x008fe200078e020c */
[C---:B0-----:R-:W-:Y:S01]  /*0850*/  IADD3 R20, P0, PT, R25.reuse, UR20, RZ ;  /* 0x0000001419147c10 */ /* 0x041fe2000ff1e0ff */
[----:B------:R-:W0:Y:S03]  /*0860*/  LDC.64 R16, c[0x0][0x390] ;  /* 0x0000e400ff107b82 */ /* 0x000e260000000a00 */
[----:B------:R-:W-:Y:S01]  /*0870*/  IADD3.X R21, PT, PT, R24, UR21, RZ, P0, !PT ;  /* 0x0000001518157c10 */ /* 0x000fe200087fe4ff */
[----:B--2---:R1:W-:Y:S04]  /*0880*/  STG.E.64 desc[UR8][R26.64], R18 ;  /* 0x000000121a007986 */ /* 0x0043e8000c101b08 */
[----:B-1----:R-:W2:Y:S01]  /*0890*/  LDG.E.64 R26, desc[UR8][R20.64] ;  /* 0x00000008141a7981 */ /* 0x002ea2000c1e1b00 */
[----:B------:R-:W-:Y:S01]  /*08a0*/  IADD3 R28, P0, PT, R25, UR22, RZ ;  /* 0x00000016191c7c10 */ /* 0x000fe2000ff1e0ff */
[----:B0-----:R-:W-:-:S03]  /*08b0*/  IMAD.WIDE R16, R23, 0x8, R16 ;  /* 0x0000000817107825 */ /* 0x001fc600078e0210 */
[C---:B------:R-:W-:Y:S02]  /*08c0*/  IADD3.X R29, PT, PT, R24.reuse, UR23, RZ, P0, !PT ;  /* 0x00000017181d7c10 */ /* 0x040fe400087fe4ff */
[----:B------:R-:W-:Y:S01]  /*08d0*/  IADD3 R18, P0, PT, R25, UR24, RZ ;  /* 0x0000001819127c10 */ /* 0x000fe2000ff1e0ff */
[----:B--2---:R0:W-:Y:S04]  /*08e0*/  STG.E.64 desc[UR8][R16.64], R26 ;  /* 0x0000001a10007986 */ /* 0x0041e8000c101b08 */
[----:B------:R-:W2:Y:S01]  /*08f0*/  LDG.E.64 R28, desc[UR8][R28.64] ;  /* 0x000000081c1c7981 */ /* 0x000ea2000c1e1b00 */
[----:B------:R-:W-:Y:S01]  /*0900*/  IADD3.X R19, PT, PT, R24, UR25, RZ, P0, !PT ;  /* 0x0000001918137c10 */ /* 0x000fe200087fe4ff */
[----:B0-----:R-:W0:Y:S02]  /*0910*/  LDC.64 R16, c[0x0][0x398] ;  /* 0x0000e600ff107b82 */ /* 0x001e240000000a00 */
[----:B0-----:R-:W-:-:S06]  /*0920*/  IMAD.WIDE R26, R23, 0x8, R16 ;  /* 0x00000008171a7825 */ /* 0x001fcc00078e0210 */
[----:B------:R-:W0:Y:S01]  /*0930*/  LDC.64 R16, c[0x0][0x3a0] ;  /* 0x0000e800ff107b82 */ /* 0x000e220000000a00 */
        /* <DEDUP_REMOVED lines=13> */
[----:B------:R-:W2:Y:S01]  /*0a10*/  LDG.E.64 R26, desc[UR8][R26.64] ;  /* 0x000000081a1a7981 */ /* 0x000ea2000c1e1b00 */
[----:B------:R-:W-:-:S04]  /*0a20*/  IADD3 R18, P0, PT, R25, UR30, RZ ;  /* 0x0000001e19127c10 */ /* 0x000fc8000ff1e0ff */
[----:B------:R-:W-:Y:S01]  /*0a30*/  IADD3.X R19, PT, PT, R24, UR31, RZ, P0, !PT ;  /* 0x0000001f18137c10 */ /* 0x000fe200087fe4ff */
[----:B0-----:R-:W-:Y:S01]  /*0a40*/  IMAD.WIDE R28, R23, 0x8, R16 ;  /* 0x00000008171c7825 */ /* 0x001fe200078e0210 */
[----:B------:R-:W0:Y:S04]  /*0a50*/  LDC.64 R20, c[0x0][0x3b8] ;  /* 0x0000ee00ff147b82 */ /* 0x000e280000000a00 */
[----:B--2---:R1:W-:Y:S04]  /*0a60*/  STG.E.64 desc[UR8][R28.64], R26 ;  /* 0x0000001a1c007986 */ /* 0x0043e8000c101b08 */
[----:B------:R-:W2:Y:S01]  /*0a70*/  LDG.E.64 R18, desc[UR8][R18.64] ;  /* 0x0000000812127981 */ /* 0x000ea2000c1e1b00 */
[----:B------:R-:W-:Y:S01]  /*0a80*/  IADD3 R16, P0, PT, R25, UR32, RZ ;  /* 0x0000002019107c10 */ /* 0x000fe2000ff1e0ff */
[----:B0-----:R-:W-:-:S03]  /*0a90*/  IMAD.WIDE R20, R23, 0x8, R20 ;  /* 0x0000000817147825 */ /* 0x001fc600078e0214 */
[----:B------:R-:W-:Y:S01]  /*0aa0*/  IADD3.X R17, PT, PT, R24, UR33, RZ, P0, !PT ;  /* 0x0000002118117c10 */ /* 0x000fe200087fe4ff */
[----:B-1----:R-:W0:Y:S01]  /*0ab0*/  LDC.64 R28, c[0x0][0x3c8] ;  /* 0x0000f200ff1c7b82 */ /* 0x002e220000000a00 */
[----:B--2---:R1:W-:Y:S04]  /*0ac0*/  STG.E.64 desc[UR8][R20.64], R18 ;  /* 0x0000001214007986 */ /* 0x0043e8000c101b08 */
[----:B-1----:R1:W2:Y:S01]  /*0ad0*/  LDG.E.64 R20, desc[UR8][R16.64] ;  /* 0x0000000810147981 */ /* 0x0022a2000c1e1b00 */
[----:B------:R-:W-:-:S04]  /*0ae0*/  IADD3 R26, P0, PT, R25, UR34, RZ ;  /* 0x00000022191a7c10 */ /* 0x000fc8000ff1e0ff */
[----:B------:R-:W-:Y:S01]  /*0af0*/  IADD3.X R27, PT, PT, R24, UR35, RZ, P0, !PT ;  /* 0x00000023181b7c10 */ /* 0x000fe200087fe4ff */
[----:B-1----:R-:W1:Y:S02]  /*0b00*/  LDC.64 R16, c[0x0][0x3c0] ;  /* 0x0000f000ff107b82 */ /* 0x002e640000000a00 */
[----:B-1----:R-:W-:-:S05]  /*0b10*/  IMAD.WIDE R24, R23, 0x8, R16 ;  /* 0x0000000817187825 */ /* 0x002fca00078e0210 */
[----:B--2---:R1:W-:Y:S04]  /*0b20*/  STG.E.64 desc[UR8][R24.64], R20 ;  /* 0x0000001418007986 */ /* 0x0043e8000c101b08 */
[----:B------:R-:W2:Y:S01]  /*0b30*/  LDG.E.64 R26, desc[UR8][R26.64] ;  /* 0x000000081a1a7981 */ /* 0x000ea2000c1e1b00 */
[----:B0-----:R-:W-:-:S05]  /*0b40*/  IMAD.WIDE R28, R23, 0x8, R28 ;  /* 0x00000008171c7825 */ /* 0x001fca00078e021c */
[----:B--2---:R1:W-:Y:S02]  /*0b50*/  STG.E.64 desc[UR8][R28.64], R26 ;  /* 0x0000001a1c007986 */ /* 0x0043e4000c101b08 */
.L_x_44:
[----:B------:R-:W-:Y:S05]  /*0b60*/  BSYNC.RECONVERGENT B0 ;  /* 0x0000000000007941 */ /* 0x000fea0003800200 */
.L_x_43:
[----:B------:R-:W-:Y:S06]  /*0b70*/  BAR.SYNC.DEFER_BLOCKING 0x0 ;  /* 0x0000000000007b1d */ /* 0x000fec0000010000 */
[----:B------:R-:W0:Y:S02]  /*0b80*/  LDS R17, [UR6+0x40] ;  /* 0x00004006ff117984 */ /* 0x000e240008000800 */
[----:B0----5:R-:W-:Y:S01]  /*0b90*/  IMAD.IADD R2, R17, 0x1, R2 ;  /* 0x0000000111027824 */ /* 0x021fe200078e0202 */
[----:B------:R-:W-:Y:S06]  /*0ba0*/  BAR.SYNC.DEFER_BLOCKING 0x0 ;  /* 0x0000000000007b1d */ /* 0x000fec0000010000 */
[----:B------:R-:W-:Y:S05]  /*0bb0*/  BRA.U !UP0, `(.L_x_45) ;  /* 0xfffffff508e07547 */ /* 0x000fea000b83ffff */
.L_x_40:
[----:B------:R-:W-:-:S13]  /*0bc0*/  LOP3.LUT P0, RZ, R8, R0, RZ, 0xfc, !PT ;  /* 0x0000000008ff7212 */ /* 0x000fda000780fcff */
[----:B------:R-:W-:Y:S05]  /*0bd0*/  @P0 EXIT ;  /* 0x000000000000094d */ /* 0x000fea0003800000 */
[----:B------:R-:W4:Y:S02]  /*0be0*/  LDCU.64 UR4, c[0x0][0x3d8] ;  /* 0x00007b00ff0477ac */ /* 0x000f240008000a00 */
[----:B----4-:R-:W-:-:S04]  /*0bf0*/  UISETP.NE.U32.AND UP0, UPT, UR4, URZ, UPT ;  /* 0x000000ff0400728c */ /* 0x010fc8000bf05070 */
[----:B------:R-:W-:-:S09]  /*0c00*/  UISETP.NE.AND.EX UP0, UPT, UR5, URZ, UPT, UP0 ;  /* 0x000000ff0500728c */ /* 0x000fd2000bf05300 */
[----:B------:R-:W-:Y:S05]  /*0c10*/  BRA.U !UP0, `(.L_x_46) ;  /* 0x0000000108207547 */ /* 0x000fea000b800000 */
[----:B------:R-:W4:Y:S08]  /*0c20*/  LDC R5, c[0x0][0x370] ;  /* 0x0000dc00ff057b82 */ /* 0x000f300000000800 */
[----:B-----5:R-:W0:Y:S01]  /*0c30*/  LDC.64 R2, c[0x0][0x3d8] ;  /* 0x0000f600ff027b82 */ /* 0x020e220000000a00 */
[----:B----4-:R-:W-:-:S04]  /*0c40*/  VIADD R5, R5, 0xffffffff ;  /* 0xffffffff05057836 */ /* 0x010fc80000000000 */
[----:B0-----:R-:W-:-:S06]  /*0c50*/  IMAD.WIDE.U32 R2, R5, 0x4, R2 ;  /* 0x0000000405027825 */ /* 0x001fcc00078e0002 */
[----:B------:R-:W4:Y:S01]  /*0c60*/  LDG.E R3, desc[UR8][R2.64] ;  /* 0x0000000802037981 */ /* 0x000f22000c1e1900 */
[----:B------:R-:W4:Y:S03]  /*0c70*/  LDC.64 R4, c[0x0][0x3d0] ;  /* 0x0000f400ff047b82 */ /* 0x000f260000000a00 */
[----:B----4-:R-:W-:Y:S01]  /*0c80*/  STG.E desc[UR8][R4.64], R3 ;  /* 0x0000000304007986 */ /* 0x010fe2000c101908 */
[----:B------:R-:W-:Y:S05]  /*0c90*/  EXIT ;  /* 0x000000000000794d */ /* 0x000fea0003800000 */
.L_x_46:
[----:B------:R-:W4:Y:S01]  /*0ca0*/  LDCU UR4, c[0x0][0x360] ;  /* 0x00006c00ff0477ac */ /* 0x000f220008000800 */
[----:B------:R-:W0:Y:S01]  /*0cb0*/  S2UR UR7, SR_CgaCtaId ;  /* 0x00000000000779c3 */ /* 0x000e220000008800 */
[----:B------:R-:W-:-:S07]  /*0cc0*/  UMOV UR6, 0x400 ;  /* 0x0000040000067882 */ /* 0x000fce0000000000 */
[----:B-----5:R-:W1:Y:S01]  /*0cd0*/  LDC.64 R2, c[0x0][0x3d0] ;  /* 0x0000f400ff027b82 */ /* 0x020e620000000a00 */
[----:B----4-:R-:W-:-:S04]  /*0ce0*/  UIADD3 UR4, UPT, UPT, UR4, -0x1, URZ ;  /* 0xffffffff04047890 */ /* 0x010fc8000fffe0ff */
[----:B------:R-:W-:Y:S02]  /*0cf0*/  USHF.R.U32.HI UR5, URZ, 0x5, UR4 ;  /* 0x00000005ff057899 */ /* 0x000fe40008011604 */
[----:B------:R-:W-:Y:S02]  /*0d00*/  ULOP3.LUT UR4, UR4, 0x1f, URZ, 0xc0, !UPT ;  /* 0x0000001f04047892 */ /* 0x000fe4000f8ec0ff */
[----:B0-----:R-:W-:Y:S02]  /*0d10*/  ULEA UR6, UR7, UR6, 0x18 ;  /* 0x0000000607067291 */ /* 0x001fe4000f8ec0ff */
[----:B------:R-:W-:-:S04]  /*0d20*/  UIMAD UR4, UR5, 0x31, UR4 ;  /* 0x00000031050478a4 */ /* 0x000fc8000f8e0204 */
[----:B------:R-:W-:-:S09]  /*0d30*/  ULEA UR4, UR4, UR6, 0x2 ;  /* 0x0000000604047291 */ /* 0x000fd2000f8e10ff */
[----:B------:R-:W1:Y:S04]  /*0d40*/  LDS R5, [UR4+0x40] ;  /* 0x00004004ff057984 */ /* 0x000e680008000800 */
[----:B-1----:R-:W-:Y:S01]  /*0d50*/  STG.E desc[UR8][R2.64], R5 ;  /* 0x0000000502007986 */ /* 0x002fe2000c101908 */
[----:B------:R-:W-:Y:S05]  /*0d60*/  EXIT ;  /* 0x000000000000794d */ /* 0x000fea0003800000 */
.L_x_47:
        /* <DEDUP_REMOVED lines=9> */
.L_x_53:


//--------------------- .nv.shared._ZN4cuda20predicateScan_kernelIiLb1EEEvPT_PKS1_mm --------------------------
	.section	.nv.shared._ZN4cuda20predicateScan_kernelIiLb1EEEvPT_PKS1_mm,"aw",@nobits
	.sectionflags	@""
	.align	16
	.zero		1024


//--------------------- .nv.shared.reserved.0     --------------------------
	.section	.nv.shared.reserved.0,"aw",@nobits
	.weak		__nv_reservedSMEM_offset_0_alias
	.size		__nv_reservedSMEM_offset_0_alias, 0, 64
	.other		__nv_reservedSMEM_offset_0_alias,@"STO_CUDA_RESERVED_SHARED STV_DEFAULT"
__nv_reservedSMEM_offset_0_alias:
	.zero		0
	.zero		64


//--------------------- .nv.global                --------------------------
	.section	.nv.global,"aw",@nobits
	.align	4
.nv.global:
	.type		_ZN4cuda16g_globalPartialsE,@object
	.size		_ZN4cuda16g_globalPartialsE,(.L_0 - _ZN4cuda16g_globalPartialsE)
_ZN4cuda16g_globalPartialsE:
	.zero		1200
.L_0:


//--------------------- .nv.shared._ZN4cuda24predicateReduceSubarraysIdLi1024EEEvPiPKimi --------------------------
	.section	.nv.shared._ZN4cuda24predicateReduceSubarraysIdLi1024EEEvPiPKimi,"aw",@nobits
	.sectionflags	@""
	.align	16
	.zero		1024


//--------------------- .nv.shared._ZN4cuda24predicateReduceSubarraysIdLi512EEEvPiPKimi --------------------------
	.section	.nv.shared._ZN4cuda24predicateReduceSubarraysIdLi512EEEvPiPKimi,"aw",@nobits
	.sectionflags	@""
	.align	16
	.zero		1024


//--------------------- .nv.shared._ZN4cuda24predicateReduceSubarraysIdLi256EEEvPiPKimi --------------------------
	.section	.nv.shared._ZN4cuda24predicateReduceSubarraysIdLi256EEEvPiPKimi,"aw",@nobits
	.sectionflags	@""
	.align	16
	.zero		1024


//--------------------- .nv.shared._ZN4cuda24predicateReduceSubarraysIdLi128EEEvPiPKimi --------------------------
	.section	.nv.shared._ZN4cuda24predicateReduceSubarraysIdLi128EEEvPiPKimi,"aw",@nobits
	.sectionflags	@""
	.align	16
	.zero		1024


//--------------------- .nv.shared._ZN4cuda20streamCompact_kernelIdLb1EEEvPT_S2_S2_S2_S2_S2_S2_S2_S2_S2_PiPKiPKS1_S7_S7_S7_S7_S7_S7_S7_S7_S7_S5_mm --------------------------
	.section	.nv.shared._ZN4cuda20streamCompact_kernelIdLb1EEEvPT_S2_S2_S2_S2_S2_S2_S2_S2_S2_PiPKiPKS1_S7_S7_S7_S7_S7_S7_S7_S7_S7_S5_mm,"aw",@nobits
	.sectionflags	@""
	.align	16
	.zero		1024


//--------------------- .nv.constant0._ZN4cuda20predicateScan_kernelIiLb1EEEvPT_PKS1_mm --------------------------
	.section	.nv.constant0._ZN4cuda20predicateScan_kernelIiLb1EEEvPT_PKS1_mm,"a",@progbits
	.sectionflags	@""
	.align	4
.nv.constant0._ZN4cuda20predicateScan_kernelIiLb1EEEvPT_PKS1_mm:
	.zero		928


//--------------------- .nv.constant0._ZN4cuda24predicateReduceSubarraysIdLi1024EEEvPiPKimi --------------------------
	.section	.nv.constant0._ZN4cuda24predicateReduceSubarraysIdLi1024EEEvPiPKimi,"a",@progbits
	.sectionflags	@""
	.align	4
.nv.constant0._ZN4cuda24predicateReduceSubarraysIdLi1024EEEvPiPKimi:
	.zero		924


//--------------------- .nv.constant0._ZN4cuda24predicateReduceSubarraysIdLi512EEEvPiPKimi --------------------------
	.section	.nv.constant0._ZN4cuda24predicateReduceSubarraysIdLi512EEEvPiPKimi,"a",@progbits
	.sectionflags	@""
	.align	4
.nv.constant0._ZN4cuda24predicateReduceSubarraysIdLi512EEEvPiPKimi:
	.zero		924


//--------------------- .nv.constant0._ZN4cuda24predicateReduceSubarraysIdLi256EEEvPiPKimi --------------------------
	.section	.nv.constant0._ZN4cuda24predicateReduceSubarraysIdLi256EEEvPiPKimi,"a",@progbits
	.sectionflags	@""
	.align	4
.nv.constant0._ZN4cuda24predicateReduceSubarraysIdLi256EEEvPiPKimi:
	.zero		924


//--------------------- .nv.constant0._ZN4cuda24predicateReduceSubarraysIdLi128EEEvPiPKimi --------------------------
	.section	.nv.constant0._ZN4cuda24predicateReduceSubarraysIdLi128EEEvPiPKimi,"a",@progbits
	.sectionflags	@""
	.align	4
.nv.constant0._ZN4cuda24predicateReduceSubarraysIdLi128EEEvPiPKimi:
	.zero		924


//--------------------- .nv.constant0._ZN4cuda20streamCompact_kernelIdLb1EEEvPT_S2_S2_S2_S2_S2_S2_S2_S2_S2_PiPKiPKS1_S7_S7_S7_S7_S7_S7_S7_S7_S7_S5_mm --------------------------
	.section	.nv.constant0._ZN4cuda20streamCompact_kernelIdLb1EEEvPT_S2_S2_S2_S2_S2_S2_S2_S2_S2_PiPKiPKS1_S7_S7_S7_S7_S7_S7_S7_S7_S7_S5_mm,"a",@progbits
	.sectionflags	@""
	.align	4
.nv.constant0._ZN4cuda20streamCompact_kernelIdLb1EEEvPT_S2_S2_S2_S2_S2_S2_S2_S2_S2_PiPKiPKS1_S7_S7_S7_S7_S7_S7_S7_S7_S7_S5_mm:
	.zero		1096


//--------------------- SYMBOLS --------------------------

	.type		.nv.reservedSmem.offset0,@object
	.size		.nv.reservedSmem.offset0,0x4
	.type		.nv.reservedSmem.cap,@object
	.size		.nv.reservedSmem.cap,0x4
